	.target	sm_90a

	.elftype	@"ET_EXEC"


//--------------------- .note.nv.tkinfo           --------------------------
	.section	.note.nv.tkinfo,"",@"SHT_NOTE"
	.sectionflags	@"SHF_NOTE_NV_TKINFO"
	.tkinfo
        /*0018*/ 	.word	0x00000002
        /*0030*/ 	.string	""
        /*0030*/ 	.string	"ptxas"
        /*0030*/ 	.string	"Cuda compilation tools, release 13.0, V13.0.88"
        /*0030*/ 	.string	"Build cuda_13.0.r13.0/compiler.36424714_0"
        /*0030*/ 	.string	"-arch sm_90a -m 64 "



//--------------------- .note.nv.cuinfo           --------------------------
	.section	.note.nv.cuinfo,"",@"SHT_NOTE"
	.sectionflags	@"SHF_NOTE_NV_CUINFO"
        /*0018*/ 	.short	0x0002
        /*001a*/ 	.short	0x005a
        /*001c*/ 	.short	0x0082
	.zero		2


//--------------------- .nv.info                  --------------------------
	.section	.nv.info,"",@"SHT_CUDA_INFO"
	.align	4


	//----- nvinfo : EIATTR_REGCOUNT
	.align		4
        /*0000*/ 	.byte	0x04, 0x2f
        /*0002*/ 	.short	(.L_16 - .L_15)
	.align		4
.L_15:
        /*0004*/ 	.word	index@(_ZN7cutlass13device_kernelINS_4fmha6kernel28FmhaKernelTmaWarpSpecializedINS1_10collective30FmhaMainloopTmaWarpSpecializedINS_10bfloat16_tEffN4cute5tupleIJNS7_1CILi128EEESA_NS9_ILi256EEEEEENS8_IJiNS9_ILi1EEENS8_IJiiEEEEEESF_SF_NS4_14ResidualFusionEJNS2_6OptionILNS2_3TagE0ENS9_ILb1EEEEENSH_ILSI_2ESJ_EEEEENS4_15FmhaFwdEpilogueIS6_fNS8_IJNS9_ILi64EEESB_SA_EEEEENS2_23PersistentTileSchedulerEJSK_SL_EEEEEvNT_6ParamsE)
        /*0008*/ 	.word	0x000000a8


	//----- nvinfo : EIATTR_FRAME_SIZE
	.align		4
.L_16:
        /*000c*/ 	.byte	0x04, 0x11
        /*000e*/ 	.short	(.L_18 - .L_17)
	.align		4
.L_17:
        /*0010*/ 	.word	index@($__internal_0_$__cuda_sm20_rcp_rn_f32_slowpath)
        /*0014*/ 	.word	0x00000010


	//----- nvinfo : EIATTR_FRAME_SIZE
	.align		4
.L_18:
        /*0018*/ 	.byte	0x04, 0x11
        /*001a*/ 	.short	(.L_20 - .L_19)
	.align		4
.L_19:
        /*001c*/ 	.word	index@(_ZN7cutlass13device_kernelINS_4fmha6kernel28FmhaKernelTmaWarpSpecializedINS1_10collective30FmhaMainloopTmaWarpSpecializedINS_10bfloat16_tEffN4cute5tupleIJNS7_1CILi128EEESA_NS9_ILi256EEEEEENS8_IJiNS9_ILi1EEENS8_IJiiEEEEEESF_SF_NS4_14ResidualFusionEJNS2_6OptionILNS2_3TagE0ENS9_ILb1EEEEENSH_ILSI_2ESJ_EEEEENS4_15FmhaFwdEpilogueIS6_fNS8_IJNS9_ILi64EEESB_SA_EEEEENS2_23PersistentTileSchedulerEJSK_SL_EEEEEvNT_6ParamsE)
        /*0020*/ 	.word	0x00000010


	//----- nvinfo : EIATTR_MIN_STACK_SIZE
	.align		4
.L_20:
        /*0024*/ 	.byte	0x04, 0x12
        /*0026*/ 	.short	(.L_22 - .L_21)
	.align		4
.L_21:
        /*0028*/ 	.word	index@(_ZN7cutlass13device_kernelINS_4fmha6kernel28FmhaKernelTmaWarpSpecializedINS1_10collective30FmhaMainloopTmaWarpSpecializedINS_10bfloat16_tEffN4cute5tupleIJNS7_1CILi128EEESA_NS9_ILi256EEEEEENS8_IJiNS9_ILi1EEENS8_IJiiEEEEEESF_SF_NS4_14ResidualFusionEJNS2_6OptionILNS2_3TagE0ENS9_ILb1EEEEENSH_ILSI_2ESJ_EEEEENS4_15FmhaFwdEpilogueIS6_fNS8_IJNS9_ILi64EEESB_SA_EEEEENS2_23PersistentTileSchedulerEJSK_SL_EEEEEvNT_6ParamsE)
        /*002c*/ 	.word	0x00000010
.L_22:


//--------------------- .nv.compat                --------------------------
	.section	.nv.compat,"",@"SHT_CUDA_COMPAT_INFO"
	.align	4
        /*0000*/ 	.byte	0x02, 0x09, 0x01, 0x00, 0x02, 0x02, 0x04, 0x00, 0x02, 0x05, 0x05, 0x00, 0x03, 0x07, 0x01, 0x01
        /*0010*/ 	.byte	0x02, 0x03, 0x01, 0x00, 0x02, 0x06, 0x01, 0x00, 0x04, 0x0b, 0x08, 0x00, 0x00, 0x00, 0x00, 0x00
        /*0020*/ 	.byte	0x00, 0x00, 0x00, 0x00


//--------------------- .nv.info._ZN7cutlass13device_kernelINS_4fmha6kernel28FmhaKernelTmaWarpSpecializedINS1_10collective30FmhaMainloopTmaWarpSpecializedINS_10bfloat16_tEffN4cute5tupleIJNS7_1CILi128EEESA_NS9_ILi256EEEEEENS8_IJiNS9_ILi1EEENS8_IJiiEEEEEESF_SF_NS4_14ResidualFusionEJNS2_6OptionILNS2_3TagE0ENS9_ILb1EEEEENSH_ILSI_2ESJ_EEEEENS4_15FmhaFwdEpilogueIS6_fNS8_IJNS9_ILi64EEESB_SA_EEEEENS2_23PersistentTileSchedulerEJSK_SL_EEEEEvNT_6ParamsE --------------------------
	.section	.nv.info._ZN7cutlass13device_kernelINS_4fmha6kernel28FmhaKernelTmaWarpSpecializedINS1_10collective30FmhaMainloopTmaWarpSpecializedINS_10bfloat16_tEffN4cute5tupleIJNS7_1CILi128EEESA_NS9_ILi256EEEEEENS8_IJiNS9_ILi1EEENS8_IJiiEEEEEESF_SF_NS4_14ResidualFusionEJNS2_6OptionILNS2_3TagE0ENS9_ILb1EEEEENSH_ILSI_2ESJ_EEEEENS4_15FmhaFwdEpilogueIS6_fNS8_IJNS9_ILi64EEESB_SA_EEEEENS2_23PersistentTileSchedulerEJSK_SL_EEEEEvNT_6ParamsE,"",@"SHT_CUDA_INFO"
	.sectionflags	@""
	.align	4


	//----- nvinfo : EIATTR_CUDA_API_VERSION
	.align		4
        /*0000*/ 	.byte	0x04, 0x37
        /*0002*/ 	.short	(.L_24 - .L_23)
.L_23:
        /*0004*/ 	.word	0x00000082


	//----- nvinfo : EIATTR_KPARAM_INFO
	.align		4
.L_24:
        /*0008*/ 	.byte	0x04, 0x17
        /*000a*/ 	.short	(.L_26 - .L_25)
.L_25:
        /*000c*/ 	.word	0x00000000
        /*0010*/ 	.short	0x0000
        /*0012*/ 	.short	0x0070
        /*0014*/ 	.byte	0x00, 0xf0, 0x01, 0x20


	//----- nvinfo : EIATTR_SPARSE_MMA_MASK
	.align		4
.L_26:
        /*0018*/ 	.byte	0x03, 0x50
        /*001a*/ 	.short	0x0000


	//----- nvinfo : EIATTR_MAXREG_COUNT
	.align		4
        /*001c*/ 	.byte	0x03, 0x1b
        /*001e*/ 	.short	0x00a8


	//----- nvinfo : EIATTR_NUM_BARRIERS
	.align		4
        /*0020*/ 	.byte	0x02, 0x4c
        /*0022*/ 	.byte	0x02
	.zero		1


	//----- nvinfo : EIATTR_EXTERNS
	.align		4
        /*0024*/ 	.byte	0x04, 0x0f
        /*0026*/ 	.short	(.L_28 - .L_27)


	//   ....[0]....
	.align		4
.L_27:
        /*0028*/ 	.word	index@(__assertfail)


	//----- nvinfo : EIATTR_ANNOTATIONS
	.align		4
.L_28:
        /*002c*/ 	.byte	0x04, 0x55
        /*002e*/ 	.short	(.L_30 - .L_29)


	//   ....[0]....
.L_29:
        /*0030*/ 	.word	0x00000001
        /*0034*/ 	.byte	0xc0, 0x00, 0x00, 0x00, 0x01, 0x00, 0x00, 0x00, 0x80, 0x02, 0x00, 0x00, 0x01, 0x00, 0x00, 0x00
        /* <DEDUP_REMOVED lines=12> */
        /*0104*/ 	.byte	0x40, 0x0c, 0x01, 0x00


	//----- nvinfo : EIATTR_MERCURY_ISA_VERSION
	.align		4
.L_30:
        /*0108*/ 	.byte	0x03, 0x5f
        /*010a*/ 	.short	0x0101


	//----- nvinfo : EIATTR_INT_WARP_WIDE_INSTR_OFFSETS
	.align		4
        /*010c*/ 	.byte	0x04, 0x31
        /*010e*/ 	.short	(.L_32 - .L_31)


	//   ....[0]....
.L_31:
        /*0110*/ 	.word	0x000007e0


	//   ....[1]....
        /*0114*/ 	.word	0x000007f0


	//   ....[2]....
        /*0118*/ 	.word	0x00000800


	//   ....[3]....
        /*011c*/ 	.word	0x00000810


	//   ....[4]....
        /*0120*/ 	.word	0x00000880


	//   ....[5]....
        /*0124*/ 	.word	0x00000a60


	//   ....[6]....
        /*0128*/ 	.word	0x00000b20


	//----- nvinfo : EIATTR_COOP_GROUP_MASK_REGIDS
	.align		4
.L_32:
        /*012c*/ 	.byte	0x04, 0x29
        /*012e*/ 	.short	(.L_34 - .L_33)


	//   ....[0]....
.L_33:
        /*0130*/ 	.word	0xffffffff


	//   ....[1]....
        /*0134*/ 	.word	0xffffffff


	//   ....[2]....
        /*0138*/ 	.word	0xffffffff


	//   ....[3]....
        /*013c*/ 	.word	0xffffffff


	//   ....[4]....
        /*0140*/ 	.word	0xffffffff


	//   ....[5]....
        /*0144*/ 	.word	0xffffffff


	//   ....[6]....
        /*0148*/ 	.word	0xffffffff


	//   ....[7]....
        /*014c*/ 	.word	0xffffffff


	//   ....[8]....
        /*0150*/ 	.word	0xffffffff


	//   ....[9]....
        /*0154*/ 	.word	0xffffffff


	//   ....[10]....
        /*0158*/ 	.word	0xffffffff


	//   ....[11]....
        /*015c*/ 	.word	0xffffffff


	//   ....[12]....
        /*0160*/ 	.word	0xffffffff


	//   ....[13]....
        /*0164*/ 	.word	0xffffffff


	//   ....[14]....
        /*0168*/ 	.word	0xffffffff


	//   ....[15]....
        /*016c*/ 	.word	0xffffffff


	//   ....[16]....
        /*0170*/ 	.word	0xffffffff


	//   ....[17]....
        /*0174*/ 	.word	0xffffffff


	//   ....[18]....
        /*0178*/ 	.word	0xffffffff


	//   ....[19]....
        /*017c*/ 	.word	0xffffffff


	//   ....[20]....
        /*0180*/ 	.word	0xffffffff


	//   ....[21]....
        /*0184*/ 	.word	0xffffffff


	//----- nvinfo : EIATTR_COOP_GROUP_INSTR_OFFSETS
	.align		4
.L_34:
        /*0188*/ 	.byte	0x04, 0x28
        /*018a*/ 	.short	(.L_36 - .L_35)


	//   ....[0]....
.L_35:
        /*018c*/ 	.word	0x00000070


	//   ....[1]....
        /*0190*/ 	.word	0x000000b0


	//   ....[2]....
        /*0194*/ 	.word	0x00000210


	//   ....[3]....
        /*0198*/ 	.word	0x00000460


	//   ....[4]....
        /*019c*/ 	.word	0x00000620


	//   ....[5]....
        /*01a0*/ 	.word	0x00000780


	//   ....[6]....
        /*01a4*/ 	.word	0x00002930


	//   ....[7]....
        /*01a8*/ 	.word	0x000029d0


	//   ....[8]....
        /*01ac*/ 	.word	0x000031c0


	//   ....[9]....
        /*01b0*/ 	.word	0x000032f0


	//   ....[10]....
        /*01b4*/ 	.word	0x00005520


	//   ....[11]....
        /*01b8*/ 	.word	0x00005540


	//   ....[12]....
        /*01bc*/ 	.word	0x00005e10


	//   ....[13]....
        /*01c0*/ 	.word	0x00005f50


	//   ....[14]....
        /*01c4*/ 	.word	0x00009120


	//   ....[15]....
        /*01c8*/ 	.word	0x00009220


	//   ....[16]....
        /*01cc*/ 	.word	0x00009b00


	//   ....[17]....
        /*01d0*/ 	.word	0x00009c90


	//   ....[18]....
        /*01d4*/ 	.word	0x0000bee0


	//   ....[19]....
        /*01d8*/ 	.word	0x0000bf10


	//   ....[20]....
        /*01dc*/ 	.word	0x0000bf50


	//   ....[21]....
        /*01e0*/ 	.word	0x0000bf70


	//----- nvinfo : EIATTR_REG_RECONFIG
	.align		4
.L_36:
        /*01e4*/ 	.byte	0x01, 0x54
	.zero		2


	//----- nvinfo : EIATTR_SYSCALL_OFFSETS
	.align		4
        /*01e8*/ 	.byte	0x04, 0x46
        /*01ea*/ 	.short	(.L_38 - .L_37)


	//   ....[0]....
.L_37:
        /*01ec*/ 	.word	0x0000d070


	//   ....[1]....
        /*01f0*/ 	.word	0x0000d1f0


	//----- nvinfo : EIATTR_MBARRIER_INSTR_OFFSETS
	.align		4
.L_38:
        /*01f4*/ 	.byte	0x04, 0x39
        /*01f6*/ 	.short	(.L_40 - .L_39)


	//   ....[0]....
.L_39:
        /*01f8*/ 	.word	0x00000410
        /*01fc*/ 	.word	0x000000ff
        /*0200*/ 	.word	0x00064450
        /*0204*/ 	.short	0x0100
        /*0206*/ 	.byte	0x08
	.zero		1


	//   ....[1]....
        /*0208*/ 	.word	0x00000420
        /*020c*/ 	.word	0x000000ff
        /*0210*/ 	.word	0x00064460
        /*0214*/ 	.short	0x0100
        /*0216*/ 	.byte	0x08
	.zero		1


	//   ....[2]....
        /*0218*/ 	.word	0x00000430
        /*021c*/ 	.word	0x000000ff
        /*0220*/ 	.word	0x00064458
        /*0224*/ 	.short	0x0100
        /*0226*/ 	.byte	0x08
	.zero		1


	//   ....[3]....
        /*0228*/ 	.word	0x00000440
        /*022c*/ 	.word	0x000000ff
        /*0230*/ 	.word	0x00064468
        /*0234*/ 	.short	0x0100
        /*0236*/ 	.byte	0x08
	.zero		1


	//   ....[4]....
        /*0238*/ 	.word	0x00000570
        /*023c*/ 	.word	0x000000ff
        /*0240*/ 	.word	0x00064400
        /*0244*/ 	.short	0x0100
        /*0246*/ 	.byte	0x08
	.zero		1


	//   ....[5]....
        /*0248*/ 	.word	0x00000580
        /*024c*/ 	.word	0x000000ff
        /*0250*/ 	.word	0x00064428
        /*0254*/ 	.short	0x0100
        /*0256*/ 	.byte	0x08
	.zero		1


	//   ....[6]....
        /*0258*/ 	.word	0x00000590
        /*025c*/ 	.word	0x000000ff
        /*0260*/ 	.word	0x00064408
        /*0264*/ 	.short	0x0100
        /*0266*/ 	.byte	0x08
	.zero		1


	//   ....[7]....
        /*0268*/ 	.word	0x000005a0
        /*026c*/ 	.word	0x000000ff
        /*0270*/ 	.word	0x00064430
        /*0274*/ 	.short	0x0100
        /*0276*/ 	.byte	0x08
	.zero		1


	//   ....[8]....
        /*0278*/ 	.word	0x000005b0
        /*027c*/ 	.word	0x000000ff
        /*0280*/ 	.word	0x00064410
        /*0284*/ 	.short	0x0100
        /*0286*/ 	.byte	0x08
	.zero		1


	//   ....[9]....
        /*0288*/ 	.word	0x000005c0
        /*028c*/ 	.word	0x000000ff
        /*0290*/ 	.word	0x00064438
        /*0294*/ 	.short	0x0100
        /*0296*/ 	.byte	0x08
	.zero		1


	//   ....[10]....
        /*0298*/ 	.word	0x000005d0
        /*029c*/ 	.word	0x000000ff
        /*02a0*/ 	.word	0x00064418
        /*02a4*/ 	.short	0x0100
        /*02a6*/ 	.byte	0x08
	.zero		1


	//   ....[11]....
        /*02a8*/ 	.word	0x000005e0
        /*02ac*/ 	.word	0x000000ff
        /*02b0*/ 	.word	0x00064440
        /*02b4*/ 	.short	0x0100
        /*02b6*/ 	.byte	0x08
	.zero		1


	//   ....[12]....
        /*02b8*/ 	.word	0x000005f0
        /*02bc*/ 	.word	0x000000ff
        /*02c0*/ 	.word	0x00064420
        /*02c4*/ 	.short	0x0100
        /*02c6*/ 	.byte	0x08
	.zero		1


	//   ....[13]....
        /*02c8*/ 	.word	0x00000600
        /*02cc*/ 	.word	0x000000ff
        /*02d0*/ 	.word	0x00064448
        /*02d4*/ 	.short	0x0100
        /*02d6*/ 	.byte	0x08
	.zero		1


	//   ....[14]....
        /*02d8*/ 	.word	0x00000730
        /*02dc*/ 	.word	0x000000ff
        /*02e0*/ 	.word	0x00064470
        /*02e4*/ 	.short	0x0100
        /*02e6*/ 	.byte	0x08
	.zero		1


	//   ....[15]....
        /*02e8*/ 	.word	0x00000740
        /*02ec*/ 	.word	0x000000ff
        /*02f0*/ 	.word	0x00064480
        /*02f4*/ 	.short	0x0100
        /*02f6*/ 	.byte	0x08
	.zero		1


	//   ....[16]....
        /*02f8*/ 	.word	0x00000750
        /*02fc*/ 	.word	0x000000ff
        /*0300*/ 	.word	0x00064478
        /*0304*/ 	.short	0x0100
        /*0306*/ 	.byte	0x08
	.zero		1


	//   ....[17]....
        /*0308*/ 	.word	0x00000760
        /*030c*/ 	.word	0x000000ff
        /*0310*/ 	.word	0x00064488
        /*0314*/ 	.short	0x0100
        /*0316*/ 	.byte	0x08
	.zero		1


	//   ....[18]....
        /*0318*/ 	.word	0x000008a0
        /*031c*/ 	.word	0x000000ff
        /*0320*/ 	.word	0x00064490
        /*0324*/ 	.short	0x0100
        /*0326*/ 	.byte	0x06
	.zero		1


	//   ....[19]....
        /*0328*/ 	.word	0x000008b0
        /*032c*/ 	.word	0x000000ff
        /*0330*/ 	.word	0x00064498
        /*0334*/ 	.short	0x0100
        /*0336*/ 	.byte	0x06
	.zero		1


	//   ....[20]....
        /*0338*/ 	.word	0x000008c0
        /*033c*/ 	.word	0x000000ff
        /*0340*/ 	.word	0x000644a0
        /*0344*/ 	.short	0x0100
        /*0346*/ 	.byte	0x06
	.zero		1


	//   ....[21]....
        /*0348*/ 	.word	0x000008d0
        /*034c*/ 	.word	0x000000ff
        /*0350*/ 	.word	0x000644a8
        /*0354*/ 	.short	0x0100
        /*0356*/ 	.byte	0x06
	.zero		1


	//   ....[22]....
        /*0358*/ 	.word	0x000009d0
        /*035c*/ 	.word	0x000000ff
        /*0360*/ 	.word	0x000644c0
        /*0364*/ 	.short	0x0100
        /*0366*/ 	.byte	0x08
	.zero		1


	//   ....[23]....
        /*0368*/ 	.word	0x000009e0
        /*036c*/ 	.word	0x000000ff
        /*0370*/ 	.word	0x000644e0
        /*0374*/ 	.short	0x0100
        /*0376*/ 	.byte	0x08
	.zero		1


	//   ....[24]....
        /*0378*/ 	.word	0x000009f0
        /*037c*/ 	.word	0x000000ff
        /*0380*/ 	.word	0x000644c8
        /*0384*/ 	.short	0x0100
        /*0386*/ 	.byte	0x08
	.zero		1


	//   ....[25]....
        /*0388*/ 	.word	0x00000a00
        /*038c*/ 	.word	0x000000ff
        /*0390*/ 	.word	0x000644e8
        /*0394*/ 	.short	0x0100
        /*0396*/ 	.byte	0x08
	.zero		1


	//   ....[26]....
        /*0398*/ 	.word	0x00000a10
        /*039c*/ 	.word	0x000000ff
        /*03a0*/ 	.word	0x000644d0
        /*03a4*/ 	.short	0x0100
        /*03a6*/ 	.byte	0x08
	.zero		1


	//   ....[27]....
        /*03a8*/ 	.word	0x00000a20
        /*03ac*/ 	.word	0x000000ff
        /*03b0*/ 	.word	0x000644f0
        /*03b4*/ 	.short	0x0100
        /*03b6*/ 	.byte	0x08
	.zero		1


	//   ....[28]....
        /*03b8*/ 	.word	0x00000a30
        /*03bc*/ 	.word	0x000000ff
        /*03c0*/ 	.word	0x000644d8
        /*03c4*/ 	.short	0x0100
        /*03c6*/ 	.byte	0x08
	.zero		1


	//   ....[29]....
        /*03c8*/ 	.word	0x00000a40
        /*03cc*/ 	.word	0x000000ff
        /*03d0*/ 	.word	0x000644f8
        /*03d4*/ 	.short	0x0100
        /*03d6*/ 	.byte	0x08
	.zero		1


	//   ....[30]....
        /*03d8*/ 	.word	0x00000b50
        /*03dc*/ 	.word	0x000000ff
        /*03e0*/ 	.word	0x000644b0
        /*03e4*/ 	.short	0x0100
        /*03e6*/ 	.byte	0x06
	.zero		1


	//   ....[31]....
        /*03e8*/ 	.word	0x00001510
        /*03ec*/ 	.word	0x000000ff
        /*03f0*/ 	.word	0x00064450
        /*03f4*/ 	.short	0x010a
        /*03f6*/ 	.byte	0x04
	.zero		1


	//   ....[32]....
        /*03f8*/ 	.word	0x000015e0
        /*03fc*/ 	.word	0x000000ff
        /*0400*/ 	.word	0x00064400
        /*0404*/ 	.short	0x010a
        /*0406*/ 	.byte	0x26
	.zero		1


	//   ....[33]....
        /*0408*/ 	.word	0x00001650
        /*040c*/ 	.word	0x000000ff
        /*0410*/ 	.word	0xfffffff8
        /*0414*/ 	.short	0x010a
        /*0416*/ 	.byte	0x04
	.zero		1


	//   ....[34]....
        /*0418*/ 	.word	0x00003f10
        /*041c*/ 	.word	0x00000002
        /*0420*/ 	.word	0x00000000
        /*0424*/ 	.short	0x0101
        /*0426*/ 	.byte	0x06
	.zero		1


	//   ....[35]....
        /*0428*/ 	.word	0x00004740
        /*042c*/ 	.word	0x000000ff
        /*0430*/ 	.word	0x00064400
        /*0434*/ 	.short	0x010a
        /*0436*/ 	.byte	0x05
	.zero		1


	//   ....[36]....
        /*0438*/ 	.word	0x00004ac0
        /*043c*/ 	.word	0x000000ff
        /*0440*/ 	.word	0x00000000
        /*0444*/ 	.short	0x0101
        /*0446*/ 	.byte	0x26
	.zero		1


	//   ....[37]....
        /*0448*/ 	.word	0x00004c70
        /*044c*/ 	.word	0x000000ff
        /*0450*/ 	.word	0x00064400
        /*0454*/ 	.short	0x010a
        /*0456*/ 	.byte	0x05
	.zero		1


	//   ....[38]....
        /*0458*/ 	.word	0x00007240
        /*045c*/ 	.word	0x000000ff
        /*0460*/ 	.word	0x00064400
        /*0464*/ 	.short	0x010a
        /*0466*/ 	.byte	0x06
	.zero		1


	//   ....[39]....
        /*0468*/ 	.word	0x00007ad0
        /*046c*/ 	.word	0x000000ff
        /*0470*/ 	.word	0x00064400
        /*0474*/ 	.short	0x010a
        /*0476*/ 	.byte	0x06
	.zero		1


	//   ....[40]....
        /*0478*/ 	.word	0x00007e50
        /*047c*/ 	.word	0x000000ff
        /*0480*/ 	.word	0x00000000
        /*0484*/ 	.short	0x0101
        /*0486*/ 	.byte	0x06
	.zero		1


	//   ....[41]....
        /*0488*/ 	.word	0x00007f00
        /*048c*/ 	.word	0x000000ff
        /*0490*/ 	.word	0x00000000
        /*0494*/ 	.short	0x0101
        /*0496*/ 	.byte	0x07
	.zero		1


	//   ....[42]....
        /*0498*/ 	.word	0x00008100
        /*049c*/ 	.word	0x000000ff
        /*04a0*/ 	.word	0x00064400
        /*04a4*/ 	.short	0x010a
        /*04a6*/ 	.byte	0x05
	.zero		1


	//   ....[43]....
        /*04a8*/ 	.word	0x0000adb0
        /*04ac*/ 	.word	0x000000ff
        /*04b0*/ 	.word	0x00064400
        /*04b4*/ 	.short	0x010a
        /*04b6*/ 	.byte	0x0a
	.zero		1


	//   ....[44]....
        /*04b8*/ 	.word	0x0000b810
        /*04bc*/ 	.word	0x000000ff
        /*04c0*/ 	.word	0x00064400
        /*04c4*/ 	.short	0x010a
        /*04c6*/ 	.byte	0x0a
	.zero		1


	//   ....[45]....
        /*04c8*/ 	.word	0x0000bb80
        /*04cc*/ 	.word	0x000000ff
        /*04d0*/ 	.word	0x00000000
        /*04d4*/ 	.short	0x0101
        /*04d6*/ 	.byte	0x0a
	.zero		1


	//   ....[46]....
        /*04d8*/ 	.word	0x0000bc30
        /*04dc*/ 	.word	0x000000ff
        /*04e0*/ 	.word	0x00000000
        /*04e4*/ 	.short	0x0101
        /*04e6*/ 	.byte	0x0a
	.zero		1


	//   ....[47]....
        /*04e8*/ 	.word	0x0000be20
        /*04ec*/ 	.word	0x000000ff
        /*04f0*/ 	.word	0x00000000
        /*04f4*/ 	.short	0x0101
        /*04f6*/ 	.byte	0x04
	.zero		1


	//   ....[48]....
        /*04f8*/ 	.word	0x0000beb0
        /*04fc*/ 	.word	0x000000ff
        /*0500*/ 	.word	0x00000000
        /*0504*/ 	.short	0x0101
        /*0506*/ 	.byte	0x07
	.zero		1


	//   ....[49]....
        /*0508*/ 	.word	0x0000c7a0
        /*050c*/ 	.word	0x000000ff
        /*0510*/ 	.word	0x00000008
        /*0514*/ 	.short	0x010a
        /*0516*/ 	.byte	0x05
	.zero		1


	//   ....[50]....
        /*0518*/ 	.word	0x0000ede0
        /*051c*/ 	.word	0x00000000
        /*0520*/ 	.word	0x00064490
        /*0524*/ 	.short	0x0101
        /*0526*/ 	.byte	0x25
	.zero		1


	//   ....[51]....
        /*0528*/ 	.word	0x0000f220
        /*052c*/ 	.word	0x00000007
        /*0530*/ 	.word	0x00064460
        /*0534*/ 	.short	0x010a
        /*0536*/ 	.byte	0x3f
	.zero		1


	//   ....[52]....
        /*0538*/ 	.word	0x0000f590
        /*053c*/ 	.word	0x00000007
        /*0540*/ 	.word	0x000644b0
        /*0544*/ 	.short	0x0101
        /*0546*/ 	.byte	0x3f
	.zero		1


	//   ....[53]....
        /*0548*/ 	.word	0x0000f5a0
        /*054c*/ 	.word	0x00000007
        /*0550*/ 	.word	0x000644b0
        /*0554*/ 	.short	0x010a
        /*0556*/ 	.byte	0x3f
	.zero		1


	//   ....[54]....
        /*0558*/ 	.word	0x0000f640
        /*055c*/ 	.word	0x00000004
        /*0560*/ 	.word	0x00064460
        /*0564*/ 	.short	0x010a
        /*0566*/ 	.byte	0x3f
	.zero		1


	//   ....[55]....
        /*0568*/ 	.word	0x0000fd10
        /*056c*/ 	.word	0x00000008
        /*0570*/ 	.word	0x00064428
        /*0574*/ 	.short	0x010a
        /*0576*/ 	.byte	0x3f
	.zero		1


	//   ....[56]....
        /*0578*/ 	.word	0x00010070
        /*057c*/ 	.word	0x00000005
        /*0580*/ 	.word	0x000644b0
        /*0584*/ 	.short	0x0101
        /*0586*/ 	.byte	0x3f
	.zero		1


	//   ....[57]....
        /*0588*/ 	.word	0x00010080
        /*058c*/ 	.word	0x00000005
        /*0590*/ 	.word	0x000644b0
        /*0594*/ 	.short	0x010a
        /*0596*/ 	.byte	0x3f
	.zero		1


	//   ....[58]....
        /*0598*/ 	.word	0x00010130
        /*059c*/ 	.word	0x00000007
        /*05a0*/ 	.word	0x00064428
        /*05a4*/ 	.short	0x010a
        /*05a6*/ 	.byte	0x3f
	.zero		1


	//   ....[59]....
        /*05a8*/ 	.word	0x00010520
        /*05ac*/ 	.word	0x00000006
        /*05b0*/ 	.word	0x00064428
        /*05b4*/ 	.short	0x010a
        /*05b6*/ 	.byte	0x3f
	.zero		1


	//   ....[60]....
        /*05b8*/ 	.word	0x000108a0
        /*05bc*/ 	.word	0x00000006
        /*05c0*/ 	.word	0x00064428
        /*05c4*/ 	.short	0x010a
        /*05c6*/ 	.byte	0x3f
	.zero		1


	//   ....[61]....
        /*05c8*/ 	.word	0x00010c90
        /*05cc*/ 	.word	0x00000003
        /*05d0*/ 	.word	0x00064450
        /*05d4*/ 	.short	0x010a
        /*05d6*/ 	.byte	0x3f
	.zero		1


	//   ....[62]....
        /*05d8*/ 	.word	0x00010cf0
        /*05dc*/ 	.word	0x00000003
        /*05e0*/ 	.word	0x00064400
        /*05e4*/ 	.short	0x010a
        /*05e6*/ 	.byte	0x3f
	.zero		1


	//   ....[63]....
        /*05e8*/ 	.word	0x00010d60
        /*05ec*/ 	.word	0x00000003
        /*05f0*/ 	.word	0xfffffff8
        /*05f4*/ 	.short	0x010a
        /*05f6*/ 	.byte	0x3f
	.zero		1


	//   ....[64]....
        /*05f8*/ 	.word	0x00010dc0
        /*05fc*/ 	.word	0x00000010
        /*0600*/ 	.word	0x00064400
        /*0604*/ 	.short	0x010a
        /*0606*/ 	.byte	0x3f
	.zero		1


	//   ....[65]....
        /*0608*/ 	.word	0x00010e20
        /*060c*/ 	.word	0x00000011
        /*0610*/ 	.word	0x00064400
        /*0614*/ 	.short	0x010a
        /*0616*/ 	.byte	0x3f
	.zero		1


	//   ....[66]....
        /*0618*/ 	.word	0x00010e80
        /*061c*/ 	.word	0x00000012
        /*0620*/ 	.word	0x00064400
        /*0624*/ 	.short	0x010a
        /*0626*/ 	.byte	0x3f
	.zero		1


	//   ....[67]....
        /*0628*/ 	.word	0x00010ee0
        /*062c*/ 	.word	0x00000011
        /*0630*/ 	.word	0x00064400
        /*0634*/ 	.short	0x010a
        /*0636*/ 	.byte	0x3f
	.zero		1


	//   ....[68]....
        /*0638*/ 	.word	0x00010f40
        /*063c*/ 	.word	0x00000010
        /*0640*/ 	.word	0x00064400
        /*0644*/ 	.short	0x010a
        /*0646*/ 	.byte	0x3f
	.zero		1


	//   ....[69]....
        /*0648*/ 	.word	0x00010fb0
        /*064c*/ 	.word	0x00000003
        /*0650*/ 	.word	0x00000008
        /*0654*/ 	.short	0x010a
        /*0656*/ 	.byte	0x3f
	.zero		1


	//   ....[70]....
        /*0658*/ 	.word	0x00011080
        /*065c*/ 	.word	0x00000007
        /*0660*/ 	.word	0x00064460
        /*0664*/ 	.short	0x010a
        /*0666*/ 	.byte	0x3f
	.zero		1


	//   ....[71]....
        /*0668*/ 	.word	0x000110d0
        /*066c*/ 	.word	0x00000007
        /*0670*/ 	.word	0x000644b0
        /*0674*/ 	.short	0x010a
        /*0676*/ 	.byte	0x3f
	.zero		1


	//   ....[72]....
        /*0678*/ 	.word	0x00011120
        /*067c*/ 	.word	0x00000004
        /*0680*/ 	.word	0x00064460
        /*0684*/ 	.short	0x010a
        /*0686*/ 	.byte	0x3f
	.zero		1


	//   ....[73]....
        /*0688*/ 	.word	0x000111f0
        /*068c*/ 	.word	0x00000008
        /*0690*/ 	.word	0x00064428
        /*0694*/ 	.short	0x010a
        /*0696*/ 	.byte	0x3f
	.zero		1


	//   ....[74]....
        /*0698*/ 	.word	0x00011240
        /*069c*/ 	.word	0x00000005
        /*06a0*/ 	.word	0x000644b0
        /*06a4*/ 	.short	0x010a
        /*06a6*/ 	.byte	0x3f
	.zero		1


	//   ....[75]....
        /*06a8*/ 	.word	0x00011290
        /*06ac*/ 	.word	0x00000007
        /*06b0*/ 	.word	0x00064428
        /*06b4*/ 	.short	0x010a
        /*06b6*/ 	.byte	0x3f
	.zero		1


	//   ....[76]....
        /*06b8*/ 	.word	0x000112e0
        /*06bc*/ 	.word	0x00000006
        /*06c0*/ 	.word	0x00064428
        /*06c4*/ 	.short	0x010a
        /*06c6*/ 	.byte	0x3f
	.zero		1


	//   ....[77]....
        /*06c8*/ 	.word	0x00011330
        /*06cc*/ 	.word	0x00000006
        /*06d0*/ 	.word	0x00064428
        /*06d4*/ 	.short	0x010a
        /*06d6*/ 	.byte	0x3f
	.zero		1


	//----- nvinfo : EIATTR_NUM_MBARRIERS
	.align		4
.L_40:
        /*06d8*/ 	.byte	0x03, 0x38
        /*06da*/ 	.short	0x001f


	//----- nvinfo : EIATTR_EXIT_INSTR_OFFSETS
	.align		4
        /*06dc*/ 	.byte	0x04, 0x1c
        /*06de*/ 	.short	(.L_42 - .L_41)


	//   ....[0]....
.L_41:
        /*06e0*/ 	.word	0x00000bb0


	//   ....[1]....
        /*06e4*/ 	.word	0x00000c30


	//   ....[2]....
        /*06e8*/ 	.word	0x0000ee40


	//   ....[3]....
        /*06ec*/ 	.word	0x0000eea0


	//   ....[4]....
        /*06f0*/ 	.word	0x0000eee0


	//   ....[5]....
        /*06f4*/ 	.word	0x0000f9c0


	//   ....[6]....
        /*06f8*/ 	.word	0x0000fa00


	//   ....[7]....
        /*06fc*/ 	.word	0x00010c70


	//----- nvinfo : EIATTR_MAX_THREADS
	.align		4
.L_42:
        /*0700*/ 	.byte	0x04, 0x05
        /*0702*/ 	.short	(.L_44 - .L_43)
.L_43:
        /*0704*/ 	.word	0x00000180
        /*0708*/ 	.word	0x00000001
        /*070c*/ 	.word	0x00000001


	//----- nvinfo : EIATTR_CRS_STACK_SIZE
	.align		4
.L_44:
        /*0710*/ 	.byte	0x04, 0x1e
        /*0712*/ 	.short	(.L_46 - .L_45)
.L_45:
        /*0714*/ 	.word	0x00000000


	//----- nvinfo : EIATTR_CBANK_PARAM_SIZE
	.align		4
.L_46:
        /*0718*/ 	.byte	0x03, 0x19
        /*071a*/ 	.short	0x0870


	//----- nvinfo : EIATTR_PARAM_CBANK
	.align		4
        /*071c*/ 	.byte	0x04, 0x0a
        /*071e*/ 	.short	(.L_48 - .L_47)
	.align		4
.L_47:
        /*0720*/ 	.word	index@(.nv.constant0._ZN7cutlass13device_kernelINS_4fmha6kernel28FmhaKernelTmaWarpSpecializedINS1_10collective30FmhaMainloopTmaWarpSpecializedINS_10bfloat16_tEffN4cute5tupleIJNS7_1CILi128EEESA_NS9_ILi256EEEEEENS8_IJiNS9_ILi1EEENS8_IJiiEEEEEESF_SF_NS4_14ResidualFusionEJNS2_6OptionILNS2_3TagE0ENS9_ILb1EEEEENSH_ILSI_2ESJ_EEEEENS4_15FmhaFwdEpilogueIS6_fNS8_IJNS9_ILi64EEESB_SA_EEEEENS2_23PersistentTileSchedulerEJSK_SL_EEEEEvNT_6ParamsE)
        /*0724*/ 	.short	0x0210
        /*0726*/ 	.short	0x0870


	//----- nvinfo : EIATTR_SW_WAR
	.align		4
.L_48:
        /*0728*/ 	.byte	0x04, 0x36
        /*072a*/ 	.short	(.L_50 - .L_49)
.L_49:
        /*072c*/ 	.word	0x00000008
.L_50:


//--------------------- .nv.callgraph             --------------------------
	.section	.nv.callgraph,"",@"SHT_CUDA_CALLGRAPH"
	.align	4
	.sectionentsize	8
	.align		4
        /*0000*/ 	.word	0x00000000
	.align		4
        /*0004*/ 	.word	0xffffffff
	.align		4
        /*0008*/ 	.word	index@(_ZN7cutlass13device_kernelINS_4fmha6kernel28FmhaKernelTmaWarpSpecializedINS1_10collective30FmhaMainloopTmaWarpSpecializedINS_10bfloat16_tEffN4cute5tupleIJNS7_1CILi128EEESA_NS9_ILi256EEEEEENS8_IJiNS9_ILi1EEENS8_IJiiEEEEEESF_SF_NS4_14ResidualFusionEJNS2_6OptionILNS2_3TagE0ENS9_ILb1EEEEENSH_ILSI_2ESJ_EEEEENS4_15FmhaFwdEpilogueIS6_fNS8_IJNS9_ILi64EEESB_SA_EEEEENS2_23PersistentTileSchedulerEJSK_SL_EEEEEvNT_6ParamsE)
	.align		4
        /*000c*/ 	.word	index@(__assertfail)
	.align		4
        /*0010*/ 	.word	0x00000000
	.align		4
        /*0014*/ 	.word	0xfffffffe
	.align		4
        /*0018*/ 	.word	0x00000000
	.align		4
        /*001c*/ 	.word	0xfffffffd
	.align		4
        /*0020*/ 	.word	0x00000000
	.align		4
        /*0024*/ 	.word	0xfffffffc


//--------------------- .nv.constant4             --------------------------
	.section	.nv.constant4,"a",@progbits
	.align	8
	.align		8
.nv.constant4:
        /*0000*/ 	.dword	__assertfail
	.align		8
        /*0008*/ 	.dword	__unnamed_1
	.align		8
        /*0010*/ 	.dword	__unnamed_2
	.align		8
        /*0018*/ 	.dword	_ZN39_INTERNAL_552e5579_4_k_cu_0c087b78_36924cuda3std3__45__cpo5beginE
	.align		8
        /*0020*/ 	.dword	_ZN39_INTERNAL_552e5579_4_k_cu_0c087b78_36924cuda3std3__45__cpo3endE
	.align		8
        /*0028*/ 	.dword	_ZN39_INTERNAL_552e5579_4_k_cu_0c087b78_36924cuda3std3__45__cpo6cbeginE
	.align		8
        /*0030*/ 	.dword	_ZN39_INTERNAL_552e5579_4_k_cu_0c087b78_36924cuda3std3__45__cpo4cendE
	.align		8
        /*0038*/ 	.dword	_ZN39_INTERNAL_552e5579_4_k_cu_0c087b78_36924cuda3std3__441_GLOBAL__N__552e5579_4_k_cu_0c087b78_36926ignoreE
	.align		8
        /*0040*/ 	.dword	_ZN39_INTERNAL_552e5579_4_k_cu_0c087b78_36924cuda3std3__419piecewise_constructE
	.align		8
        /*0048*/ 	.dword	_ZN39_INTERNAL_552e5579_4_k_cu_0c087b78_36924cuda3std3__48in_placeE
	.align		8
        /*0050*/ 	.dword	_ZN39_INTERNAL_552e5579_4_k_cu_0c087b78_36924cuda3std6ranges3__45__cpo4swapE
	.align		8
        /*0058*/ 	.dword	_ZN39_INTERNAL_552e5579_4_k_cu_0c087b78_36924cuda3std6ranges3__45__cpo9iter_moveE
	.align		8
        /*0060*/ 	.dword	_ZN39_INTERNAL_552e5579_4_k_cu_0c087b78_36924cute7productE
	.align		8
        /*0068*/ 	.dword	_ZN39_INTERNAL_552e5579_4_k_cu_0c087b78_36924cute1_E
	.align		8
        /*0070*/ 	.dword	$str$24
	.align		8
        /*0078*/ 	.dword	$str$25


//--------------------- .text._ZN7cutlass13device_kernelINS_4fmha6kernel28FmhaKernelTmaWarpSpecializedINS1_10collective30FmhaMainloopTmaWarpSpecializedINS_10bfloat16_tEffN4cute5tupleIJNS7_1CILi128EEESA_NS9_ILi256EEEEEENS8_IJiNS9_ILi1EEENS8_IJiiEEEEEESF_SF_NS4_14ResidualFusionEJNS2_6OptionILNS2_3TagE0ENS9_ILb1EEEEENSH_ILSI_2ESJ_EEEEENS4_15FmhaFwdEpilogueIS6_fNS8_IJNS9_ILi64EEESB_SA_EEEEENS2_23PersistentTileSchedulerEJSK_SL_EEEEEvNT_6ParamsE --------------------------
	.section	.text._ZN7cutlass13device_kernelINS_4fmha6kernel28FmhaKernelTmaWarpSpecializedINS1_10collective30FmhaMainloopTmaWarpSpecializedINS_10bfloat16_tEffN4cute5tupleIJNS7_1CILi128EEESA_NS9_ILi256EEEEEENS8_IJiNS9_ILi1EEENS8_IJiiEEEEEESF_SF_NS4_14ResidualFusionEJNS2_6OptionILNS2_3TagE0ENS9_ILb1EEEEENSH_ILSI_2ESJ_EEEEENS4_15FmhaFwdEpilogueIS6_fNS8_IJNS9_ILi64EEESB_SA_EEEEENS2_23PersistentTileSchedulerEJSK_SL_EEEEEvNT_6ParamsE,"ax",@progbits
	.align	128
.text._ZN7cutlass13device_kernelINS_4fmha6kernel28FmhaKernelTmaWarpSpecializedINS1_10collective30FmhaMainloopTmaWarpSpecializedINS_10bfloat16_tEffN4cute5tupleIJNS7_1CILi128EEESA_NS9_ILi256EEEEEENS8_IJiNS9_ILi1EEENS8_IJiiEEEEEESF_SF_NS4_14ResidualFusionEJNS2_6OptionILNS2_3TagE0ENS9_ILb1EEEEENSH_ILSI_2ESJ_EEEEENS4_15FmhaFwdEpilogueIS6_fNS8_IJNS9_ILi64EEESB_SA_EEEEENS2_23PersistentTileSchedulerEJSK_SL_EEEEEvNT_6ParamsE:
        .type           _ZN7cutlass13device_kernelINS_4fmha6kernel28FmhaKernelTmaWarpSpecializedINS1_10collective30FmhaMainloopTmaWarpSpecializedINS_10bfloat16_tEffN4cute5tupleIJNS7_1CILi128EEESA_NS9_ILi256EEEEEENS8_IJiNS9_ILi1EEENS8_IJiiEEEEEESF_SF_NS4_14ResidualFusionEJNS2_6OptionILNS2_3TagE0ENS9_ILb1EEEEENSH_ILSI_2ESJ_EEEEENS4_15FmhaFwdEpilogueIS6_fNS8_IJNS9_ILi64EEESB_SA_EEEEENS2_23PersistentTileSchedulerEJSK_SL_EEEEEvNT_6ParamsE,@function
        .size           _ZN7cutlass13device_kernelINS_4fmha6kernel28FmhaKernelTmaWarpSpecializedINS1_10collective30FmhaMainloopTmaWarpSpecializedINS_10bfloat16_tEffN4cute5tupleIJNS7_1CILi128EEESA_NS9_ILi256EEEEEENS8_IJiNS9_ILi1EEENS8_IJiiEEEEEESF_SF_NS4_14ResidualFusionEJNS2_6OptionILNS2_3TagE0ENS9_ILb1EEEEENSH_ILSI_2ESJ_EEEEENS4_15FmhaFwdEpilogueIS6_fNS8_IJNS9_ILi64EEESB_SA_EEEEENS2_23PersistentTileSchedulerEJSK_SL_EEEEEvNT_6ParamsE,(.L_x_157 - _ZN7cutlass13device_kernelINS_4fmha6kernel28FmhaKernelTmaWarpSpecializedINS1_10collective30FmhaMainloopTmaWarpSpecializedINS_10bfloat16_tEffN4cute5tupleIJNS7_1CILi128EEESA_NS9_ILi256EEEEEENS8_IJiNS9_ILi1EEENS8_IJiiEEEEEESF_SF_NS4_14ResidualFusionEJNS2_6OptionILNS2_3TagE0ENS9_ILb1EEEEENSH_ILSI_2ESJ_EEEEENS4_15FmhaFwdEpilogueIS6_fNS8_IJNS9_ILi64EEESB_SA_EEEEENS2_23PersistentTileSchedulerEJSK_SL_EEEEEvNT_6ParamsE)
        .other          _ZN7cutlass13device_kernelINS_4fmha6kernel28FmhaKernelTmaWarpSpecializedINS1_10collective30FmhaMainloopTmaWarpSpecializedINS_10bfloat16_tEffN4cute5tupleIJNS7_1CILi128EEESA_NS9_ILi256EEEEEENS8_IJiNS9_ILi1EEENS8_IJiiEEEEEESF_SF_NS4_14ResidualFusionEJNS2_6OptionILNS2_3TagE0ENS9_ILb1EEEEENSH_ILSI_2ESJ_EEEEENS4_15FmhaFwdEpilogueIS6_fNS8_IJNS9_ILi64EEESB_SA_EEEEENS2_23PersistentTileSchedulerEJSK_SL_EEEEEvNT_6ParamsE,@"STO_CUDA_ENTRY STV_DEFAULT"
_ZN7cutlass13device_kernelINS_4fmha6kernel28FmhaKernelTmaWarpSpecializedINS1_10collective30FmhaMainloopTmaWarpSpecializedINS_10bfloat16_tEffN4cute5tupleIJNS7_1CILi128EEESA_NS9_ILi256EEEEEENS8_IJiNS9_ILi1EEENS8_IJiiEEEEEESF_SF_NS4_14ResidualFusionEJNS2_6OptionILNS2_3TagE0ENS9_ILb1EEEEENSH_ILSI_2ESJ_EEEEENS4_15FmhaFwdEpilogueIS6_fNS8_IJNS9_ILi64EEESB_SA_EEEEENS2_23PersistentTileSchedulerEJSK_SL_EEEEEvNT_6ParamsE:
[----:B------:R-:W1:Y:S02]  /*0000*/  LDC R1, c[0x0][0x28] ;  /* 0x00000a00ff017b82 */ /* 0x000e640000000800 */
[----:B-1----:R-:W-:Y:S01]  /*0010*/  IADD3 R1, R1, -0x10, RZ ;  /* 0xfffffff001017810 */ /* 0x002fe20007ffe0ff */
[----:B------:R-:W1:Y:S05]  /*0020*/  S2R R3, SR_TID.X ;  /* 0x0000000000037919 */ /* 0x000e6a0000002100 */
[----:B------:R-:W2:Y:S01]  /*0030*/  S2UR UR6, SR_CTAID.X ;  /* 0x00000000000679c3 */ /* 0x000ea20000002500 */
[----:B------:R-:W-:Y:S01]  /*0040*/  ELECT P1, URZ, PT ;  /* 0x00000000003f782f */ /* 0x000fe20003820000 */
[----:B------:R-:W-:Y:S01]  /*0050*/  BSSY B0, `(.L_x_0) ;  /* 0x0000019000007945 */ /* 0x000fe20003800000 */
[----:B-1----:R-:W-:-:S05]  /*0060*/  SHF.R.U32.HI R0, RZ, 0x5, R3 ;  /* 0x00000005ff007819 */ /* 0x002fca0000011603 */
[----:B------:R-:W1:Y:S02]  /*0070*/  SHFL.IDX PT, R2, R0, RZ, 0x1f ;  /* 0x00001fff00027589 */ /* 0x000e6400000e0000 */
[----:B-1----:R-:W-:Y:S02]  /*0080*/  R2UR UR4, R2 ;  /* 0x00000000020472ca */ /* 0x002fe400000e0000 */
[----:B------:R-:W-:Y:S02]  /*0090*/  SHF.R.U32.HI R2, RZ, 0x7, R3 ;  /* 0x00000007ff027819 */ /* 0x000fe40000011603 */
[----:B--2---:R-:W-:-:S04]  /*00a0*/  MOV R3, UR6 ;  /* 0x0000000600037c02 */ /* 0x004fc80008000f00 */
[----:B------:R-:W1:Y:S04]  /*00b0*/  SHFL.IDX PT, R2, R2, RZ, 0x1f ;  /* 0x00001fff02027589 */ /* 0x000e6800000e0000 */
[----:B------:R2:W-:Y:S01]  /*00c0*/  STL [R1], R3 ;  /* 0x0000000301007387 */ /* 0x0005e20000100800 */
[----:B------:R-:W-:Y:S02]  /*00d0*/  USHF.R.S32.HI UR5, URZ, 0x1f, UR4 ;  /* 0x0000001f3f057899 */ /* 0x000fe40008011404 */
[----:B------:R-:W-:Y:S02]  /*00e0*/  ISETP.EQ.AND P2, PT, RZ, UR4, P1 ;  /* 0x00000004ff007c0c */ /* 0x000fe40008f42270 */
[----:B------:R-:W-:-:S04]  /*00f0*/  ULEA.HI UR5, UR5, UR4, URZ, 0x2 ;  /* 0x0000000405057291 */ /* 0x000fc8000f8f103f */
[----:B------:R-:W-:-:S04]  /*0100*/  ULOP3.LUT UR5, UR5, 0xfffffffc, URZ, 0xc0, !UPT ;  /* 0xfffffffc05057892 */ /* 0x000fc8000f8ec03f */
[----:B------:R-:W-:-:S03]  /*0110*/  UIADD3 UR5, UR4, -UR5, URZ ;  /* 0x8000000504057290 */ /* 0x000fc6000fffe03f */
[----:B--2---:R-:W-:Y:S09]  /*0120*/  @!P2 BRA `(.L_x_1) ;  /* 0x00000000002ca947 */ /* 0x004ff20003800000 */
[----:B------:R-:W-:Y:S02]  /*0130*/  ULDC.64 UR6, c[0x0][0x198] ;  /* 0x0000660000067ab9 */ /* 0x000fe40000000a00 */
[----:B------:R-:W-:Y:S02]  /*0140*/  UIADD3 UR8, UP0, UR6, 0xf0, URZ ;  /* 0x000000f006087890 */ /* 0x000fe4000ff1e03f */
[----:B------:R-:W-:Y:S02]  /*0150*/  UIADD3 UR10, UP1, UR6, 0x1f0, URZ ;  /* 0x000001f0060a7890 */ /* 0x000fe4000ff3e03f */
[----:B------:R-:W-:Y:S02]  /*0160*/  UIADD3 UR6, UP2, UR6, 0x2f0, URZ ;  /* 0x000002f006067890 */ /* 0x000fe4000ff5e03f */
[----:B------:R-:W-:Y:S02]  /*0170*/  UIADD3.X UR9, URZ, UR7, URZ, UP0, !UPT ;  /* 0x000000073f097290 */ /* 0x000fe400087fe43f */
[----:B------:R-:W-:-:S02]  /*0180*/  UIADD3.X UR11, URZ, UR7, URZ, UP1, !UPT ;  /* 0x000000073f0b7290 */ /* 0x000fc40008ffe43f */
[----:B------:R-:W-:-:S05]  /*0190*/  UIADD3.X UR7, URZ, UR7, URZ, UP2, !UPT ;  /* 0x000000073f077290 */ /* 0x000fca00097fe43f */
[----:B------:R2:W-:Y:S02]  /*01a0*/  UTMACCTL.PF [UR8] ;  /* 0x00000000080079b9 */ /* 0x0005e40008040000 */
[----:B------:R2:W-:Y:S02]  /*01b0*/  UTMACCTL.PF [UR10] ;  /* 0x000000000a0079b9 */ /* 0x0005e40008040000 */
[----:B------:R2:W-:Y:S02]  /*01c0*/  UTMACCTL.PF [UR6] ;  /* 0x00000000060079b9 */ /* 0x0005e40008040000 */
[----:B--2---:R-:W-:Y:S01]  /*01d0*/  NOP ;  /* 0x0000000000007918 */ /* 0x004fe20000000000 */
.L_x_1:
[----:B------:R-:W-:Y:S05]  /*01e0*/  BSYNC B0 ;  /* 0x0000000000007941 */ /* 0x000fea0003800000 */
.L_x_0:
[----:B-1----:R-:W-:Y:S01]  /*01f0*/  R2UR UR4, R2 ;  /* 0x00000000020472ca */ /* 0x002fe200000e0000 */
[----:B------:R-:W-:Y:S01]  /*0200*/  UISETP.NE.AND UP0, UPT, UR5, 0x1, UPT ;  /* 0x000000010500788c */ /* 0x000fe2000bf05270 */
[----:B------:R-:W1:Y:S01]  /*0210*/  SHFL.IDX PT, R3, R0, RZ, 0x1f ;  /* 0x00001fff00037589 */ /* 0x000e6200000e0000 */
[----:B------:R-:W-:-:S10]  /*0220*/  UISETP.NE.AND UP1, UPT, UR5, 0x2, UPT ;  /* 0x000000020500788c */ /* 0x000fd4000bf25270 */
[----:B------:R-:W-:Y:S02]  /*0230*/  UIADD3 UR10, UR4, -0x1, URZ ;  /* 0xffffffff040a7890 */ /* 0x000fe4000fffe03f */
[----:B------:R-:W-:Y:S01]  /*0240*/  MOV R4, UR4 ;  /* 0x0000000400047c02 */ /* 0x000fe20008000f00 */
[----:B------:R-:W-:Y:S02]  /*0250*/  UISETP.EQ.AND UP2, UPT, UR4, URZ, !UP0 ;  /* 0x0000003f0400728c */ /* 0x000fe4000c742270 */
[----:B------:R-:W-:Y:S02]  /*0260*/  UISETP.EQ.AND UP3, UPT, UR4, URZ, !UP1 ;  /* 0x0000003f0400728c */ /* 0x000fe4000cf62270 */
[----:B------:R-:W-:Y:S01]  /*0270*/  UISETP.GE.U32.AND UP4, UPT, UR10, 0x4, UPT ;  /* 0x000000040a00788c */ /* 0x000fe2000bf86070 */
[----:B------:R2:W-:Y:S01]  /*0280*/  STL [R1+0x4], R4 ;  /* 0x0000040401007387 */ /* 0x0005e20000100800 */
[----:B------:R-:W-:Y:S02]  /*0290*/  USEL UR4, URZ, 0x1, !UP2 ;  /* 0x000000013f047887 */ /* 0x000fe4000d000000 */
[----:B------:R-:W-:-:S02]  /*02a0*/  USEL UR6, URZ, 0x1, !UP3 ;  /* 0x000000013f067887 */ /* 0x000fc4000d800000 */
[----:B------:R-:W-:Y:S01]  /*02b0*/  USEL UR7, UR4, 0x2, UP4 ;  /* 0x0000000204077887 */ /* 0x000fe2000a000000 */
[----:B-1----:R-:W-:Y:S01]  /*02c0*/  ISETP.NE.AND P0, PT, R3, RZ, PT ;  /* 0x000000ff0300720c */ /* 0x002fe20003f05270 */
[----:B------:R-:W-:Y:S01]  /*02d0*/  USEL UR4, UR6, 0x2, UP4 ;  /* 0x0000000206047887 */ /* 0x000fe2000a000000 */
[----:B------:R-:W-:-:S03]  /*02e0*/  MOV R3, UR5 ;  /* 0x0000000500037c02 */ /* 0x000fc60008000f00 */
[----:B------:R-:W-:Y:S02]  /*02f0*/  MOV R5, UR7 ;  /* 0x0000000700057c02 */ /* 0x000fe40008000f00 */
[----:B------:R-:W-:-:S05]  /*0300*/  MOV R2, UR4 ;  /* 0x0000000400027c02 */ /* 0x000fca0008000f00 */
[----:B------:R2:W-:Y:S04]  /*0310*/  STL [R1+0x8], R2 ;  /* 0x0000080201007387 */ /* 0x0005e80000100800 */
[----:B------:R2:W-:Y:S01]  /*0320*/  STL [R1+0xc], R5 ;  /* 0x00000c0501007387 */ /* 0x0005e20000100800 */
[----:B------:R-:W-:Y:S05]  /*0330*/  @P0 BRA `(.L_x_2) ;  /* 0x0000000000480947 */ /* 0x000fea0003800000 */
[----:B------:R-:W1:Y:S01]  /*0340*/  S2UR UR8, SR_CgaCtaId ;  /* 0x00000000000879c3 */ /* 0x000e620000008800 */
[----:B------:R-:W-:Y:S01]  /*0350*/  UMOV UR4, 0x400 ;  /* 0x0000040000047882 */ /* 0x000fe20000000000 */
[----:B------:R-:W-:Y:S01]  /*0360*/  UMOV UR5, 0x1 ;  /* 0x0000000100057882 */ /* 0x000fe20000000000 */
[----:B------:R-:W-:Y:S01]  /*0370*/  UMOV UR6, 0x80 ;  /* 0x0000008000067882 */ /* 0x000fe20000000000 */
[----:B------:R-:W-:Y:S01]  /*0380*/  ELECT P0, URZ, PT ;  /* 0x00000000003f782f */ /* 0x000fe20003800000 */
[----:B------:R-:W-:-:S04]  /*0390*/  UIADD3 UR6, -UR6, 0x100000, URZ ;  /* 0x0010000006067890 */ /* 0x000fc8000fffe13f */
[----:B------:R-:W-:Y:S02]  /*03a0*/  USHF.L.U32 UR7, UR6, 0xb, URZ ;  /* 0x0000000b06077899 */ /* 0x000fe4000800063f */
[----:B------:R-:W-:Y:S02]  /*03b0*/  USHF.L.U32 UR6, UR6, 0x1, URZ ;  /* 0x0000000106067899 */ /* 0x000fe4000800063f */
[----:B-1----:R-:W-:Y:S02]  /*03c0*/  ULEA UR8, UR8, UR4, 0x18 ;  /* 0x0000000408087291 */ /* 0x002fe4000f8ec03f */
[----:B------:R-:W-:-:S04]  /*03d0*/  UIADD3 UR4, -UR5, 0x100000, URZ ;  /* 0x0010000005047890 */ /* 0x000fc8000fffe13f */
[----:B------:R-:W-:Y:S02]  /*03e0*/  USHF.L.U32 UR5, UR4, 0xb, URZ ;  /* 0x0000000b04057899 */ /* 0x000fe4000800063f */
[----:B------:R-:W-:Y:S01]  /*03f0*/  USHF.L.U32 UR4, UR4, 0x1, URZ ;  /* 0x0000000104047899 */ /* 0x000fe2000800063f */
[----:B------:R-:W1:Y:S11]  /*0400*/  FENCE.VIEW.ASYNC.S ;  /* 0x00000000000073c6 */ /* 0x000e760000000000 */
[----:B-1----:R1:W3:Y:S01]  /*0410*/  SYNCS.EXCH.64 URZ, [UR8+0x64450], UR4 ;  /* 0x06445004083f75b2 */ /* 0x0022e20008000100 */
[----:B------:R1:W4:Y:S01]  /*0420*/  SYNCS.EXCH.64 URZ, [UR8+0x64460], UR6 ;  /* 0x06446006083f75b2 */ /* 0x0003220008000100 */
[----:B------:R1:W1:Y:S01]  /*0430*/  SYNCS.EXCH.64 URZ, [UR8+0x64458], UR4 ;  /* 0x06445804083f75b2 */ /* 0x0002620008000100 */
[----:B------:R1:W1:Y:S01]  /*0440*/  SYNCS.EXCH.64 URZ, [UR8+0x64468], UR6 ;  /* 0x06446806083f75b2 */ /* 0x0002620008000100 */
[----:B------:R-:W-:Y:S01]  /*0450*/  NOP ;  /* 0x0000000000007918 */ /* 0x000fe20000000000 */
.L_x_2:
[----:B--2---:R-:W2:Y:S01]  /*0460*/  SHFL.IDX PT, R2, R0, RZ, 0x1f ;  /* 0x00001fff00027589 */ /* 0x004ea200000e0000 */
[----:B------:R-:W-:Y:S01]  /*0470*/  NOP ;  /* 0x0000000000007918 */ /* 0x000fe20000000000 */
[----:B--2---:R-:W-:-:S13]  /*0480*/  ISETP.NE.AND P0, PT, R2, RZ, PT ;  /* 0x000000ff0200720c */ /* 0x004fda0003f05270 */
[----:B------:R-:W-:Y:S05]  /*0490*/  @P0 BRA `(.L_x_3) ;  /* 0x0000000000600947 */ /* 0x000fea0003800000 */
[----:B-1----:R-:W1:Y:S01]  /*04a0*/  S2UR UR5, SR_CgaCtaId ;  /* 0x00000000000579c3 */ /* 0x002e620000008800 */
[----:B------:R-:W-:Y:S01]  /*04b0*/  UMOV UR4, 0x400 ;  /* 0x0000040000047882 */ /* 0x000fe20000000000 */
[----:B------:R-:W-:Y:S01]  /*04c0*/  UMOV UR6, 0x1 ;  /* 0x0000000100067882 */ /* 0x000fe20000000000 */
[----:B------:R-:W-:Y:S01]  /*04d0*/  UMOV UR9, 0x100 ;  /* 0x0000010000097882 */ /* 0x000fe20000000000 */
[----:B------:R-:W-:-:S04]  /*04e0*/  UIADD3 UR6, -UR6, 0x100000, URZ ;  /* 0x0010000006067890 */ /* 0x000fc8000fffe13f */
[----:B------:R-:W-:Y:S02]  /*04f0*/  USHF.L.U32 UR7, UR6, 0xb, URZ ;  /* 0x0000000b06077899 */ /* 0x000fe4000800063f */
[----:B------:R-:W-:Y:S01]  /*0500*/  USHF.L.U32 UR6, UR6, 0x1, URZ ;  /* 0x0000000106067899 */ /* 0x000fe2000800063f */
[----:B------:R-:W-:Y:S01]  /*0510*/  ELECT P0, URZ, PT ;  /* 0x00000000003f782f */ /* 0x000fe20003800000 */
[----:B-1----:R-:W-:Y:S02]  /*0520*/  ULEA UR8, UR5, UR4, 0x18 ;  /* 0x0000000405087291 */ /* 0x002fe4000f8ec03f */
[----:B------:R-:W-:-:S04]  /*0530*/  UIADD3 UR4, -UR9, 0x100000, URZ ;  /* 0x0010000009047890 */ /* 0x000fc8000fffe13f */
[----:B------:R-:W-:Y:S02]  /*0540*/  USHF.L.U32 UR5, UR4, 0xb, URZ ;  /* 0x0000000b04057899 */ /* 0x000fe4000800063f */
[----:B------:R-:W-:Y:S01]  /*0550*/  USHF.L.U32 UR4, UR4, 0x1, URZ ;  /* 0x0000000104047899 */ /* 0x000fe2000800063f */
[----:B------:R-:W1:Y:S03]  /*0560*/  FENCE.VIEW.ASYNC.S ;  /* 0x00000000000073c6 */ /* 0x000e660000000000 */
[----:B-1----:R2:W1:Y:S08]  /*0570*/  SYNCS.EXCH.64 URZ, [UR8+0x64400], UR6 ;  /* 0x06440006083f75b2 */ /* 0x0024700008000100 */
[----:B------:R2:W1:Y:S01]  /*0580*/  SYNCS.EXCH.64 URZ, [UR8+0x64428], UR4 ;  /* 0x06442804083f75b2 */ /* 0x0004620008000100 */
[----:B------:R2:W1:Y:S01]  /*0590*/  SYNCS.EXCH.64 URZ, [UR8+0x64408], UR6 ;  /* 0x06440806083f75b2 */ /* 0x0004620008000100 */
[----:B------:R2:W1:Y:S01]  /*05a0*/  SYNCS.EXCH.64 URZ, [UR8+0x64430], UR4 ;  /* 0x06443004083f75b2 */ /* 0x0004620008000100 */
[----:B------:R2:W1:Y:S01]  /*05b0*/  SYNCS.EXCH.64 URZ, [UR8+0x64410], UR6 ;  /* 0x06441006083f75b2 */ /* 0x0004620008000100 */
[----:B------:R2:W1:Y:S01]  /*05c0*/  SYNCS.EXCH.64 URZ, [UR8+0x64438], UR4 ;  /* 0x06443804083f75b2 */ /* 0x0004620008000100 */
[----:B------:R2:W1:Y:S01]  /*05d0*/  SYNCS.EXCH.64 URZ, [UR8+0x64418], UR6 ;  /* 0x06441806083f75b2 */ /* 0x0004620008000100 */
[----:B------:R2:W1:Y:S01]  /*05e0*/  SYNCS.EXCH.64 URZ, [UR8+0x64440], UR4 ;  /* 0x06444004083f75b2 */ /* 0x0004620008000100 */
[----:B------:R2:W1:Y:S01]  /*05f0*/  SYNCS.EXCH.64 URZ, [UR8+0x64420], UR6 ;  /* 0x06442006083f75b2 */ /* 0x0004620008000100 */
[----:B------:R2:W1:Y:S02]  /*0600*/  SYNCS.EXCH.64 URZ, [UR8+0x64448], UR4 ;  /* 0x06444804083f75b2 */ /* 0x0004640008000100 */
[----:B--2---:R-:W-:Y:S01]  /*0610*/  NOP ;  /* 0x0000000000007918 */ /* 0x004fe20000000000 */
.L_x_3:
[----:B------:R-:W2:Y:S01]  /*0620*/  SHFL.IDX PT, R2, R0, RZ, 0x1f ;  /* 0x00001fff00027589 */ /* 0x000ea200000e0000 */
        /* <DEDUP_REMOVED lines=19> */
[----:B------:R2:W1:Y:S02]  /*0760*/  SYNCS.EXCH.64 URZ, [UR8+0x64488], UR4 ;  /* 0x06448804083f75b2 */ /* 0x0004640008000100 */
[----:B--2---:R-:W-:Y:S01]  /*0770*/  NOP ;  /* 0x0000000000007918 */ /* 0x004fe20000000000 */
.L_x_4:
[----:B------:R-:W2:Y:S01]  /*0780*/  SHFL.IDX PT, R2, R0, RZ, 0x1f ;  /* 0x00001fff00027589 */ /* 0x000ea200000e0000 */
[----:B------:R-:W-:Y:S01]  /*0790*/  ELECT P0, URZ, PT ;  /* 0x00000000003f782f */ /* 0x000fe20003800000 */
[----:B------:R-:W-:Y:S01]  /*07a0*/  NOP ;  /* 0x0000000000007918 */ /* 0x000fe20000000000 */
[----:B-1----:R-:W-:Y:S02]  /*07b0*/  UMOV UR4, 0x80 ;  /* 0x0000008000047882 */ /* 0x002fe40000000000 */
[C---:B--2---:R-:W-:Y:S02]  /*07c0*/  ISETP.NE.OR P0, PT, R2.reuse, RZ, !P0 ;  /* 0x000000ff0200720c */ /* 0x044fe40004705670 */
[----:B------:R-:W-:-:S11]  /*07d0*/  ISETP.NE.AND P3, PT, R2, RZ, PT ;  /* 0x000000ff0200720c */ /* 0x000fd60003f65270 */
[----:B------:R-:W-:Y:S01]  /*07e0*/  VOTEU.ALL UP2, P0 ;  /* 0x00000000003f7886 */ /* 0x000fe20000040000 */
[----:B------:R-:W-:Y:S01]  /*07f0*/  VOTEU.ALL UP3, P0 ;  /* 0x00000000003f7886 */ /* 0x000fe20000060000 */
[----:B------:R-:W-:Y:S01]  /*0800*/  VOTEU.ALL UP4, P0 ;  /* 0x00000000003f7886 */ /* 0x000fe20000080000 */
[----:B------:R-:W-:Y:S02]  /*0810*/  VOTEU.ALL UP5, P0 ;  /* 0x00000000003f7886 */ /* 0x000fe400000a0000 */
[----:B------:R-:W1:Y:S01]  /*0820*/  @!UP2 S2UR UR7, SR_CgaCtaId ;  /* 0x000000000007a9c3 */ /* 0x000e620000008800 */
[----:B------:R-:W-:Y:S01]  /*0830*/  @!UP2 UMOV UR6, 0x400 ;  /* 0x000004000006a882 */ /* 0x000fe20000000000 */
[----:B------:R-:W-:-:S04]  /*0840*/  @!UP2 UIADD3 UR4, -UR4, 0x100000, URZ ;  /* 0x001000000404a890 */ /* 0x000fc8000fffe13f */
[----:B------:R-:W-:Y:S02]  /*0850*/  @!UP2 USHF.L.U32 UR5, UR4, 0xb, URZ ;  /* 0x0000000b0405a899 */ /* 0x000fe4000800063f */
[----:B------:R-:W-:Y:S02]  /*0860*/  @!UP2 USHF.L.U32 UR4, UR4, 0x1, URZ ;  /* 0x000000010404a899 */ /* 0x000fe4000800063f */
[----:B-1----:R-:W-:Y:S01]  /*0870*/  @!UP2 ULEA UR6, UR7, UR6, 0x18 ;  /* 0x000000060706a291 */ /* 0x002fe2000f8ec03f */
[----:B------:R-:W-:Y:S01]  /*0880*/  VOTEU.ALL UP2, P0 ;  /* 0x00000000003f7886 */ /* 0x000fe20000040000 */
[----:B------:R-:W1:Y:S10]  /*0890*/  FENCE.VIEW.ASYNC.S ;  /* 0x00000000000073c6 */ /* 0x000e740000000000 */
[----:B-1----:R1:W2:Y:S01]  /*08a0*/  @!UP2 SYNCS.EXCH.64 URZ, [UR6+0x64490], UR4 ;  /* 0x06449004063fa5b2 */ /* 0x0022a20008000100 */
[----:B------:R1:W1:Y:S01]  /*08b0*/  @!UP3 SYNCS.EXCH.64 URZ, [UR6+0x64498], UR4 ;  /* 0x06449804063fb5b2 */ /* 0x0002620008000100 */
[----:B------:R1:W1:Y:S01]  /*08c0*/  @!UP4 SYNCS.EXCH.64 URZ, [UR6+0x644a0], UR4 ;  /* 0x0644a004063fc5b2 */ /* 0x0002620008000100 */
[----:B------:R1:W1:Y:S01]  /*08d0*/  @!UP5 SYNCS.EXCH.64 URZ, [UR6+0x644a8], UR4 ;  /* 0x0644a804063fd5b2 */ /* 0x0002620008000100 */
[----:B------:R-:W-:Y:S01]  /*08e0*/  NOP ;  /* 0x0000000000007918 */ /* 0x000fe20000000000 */
[----:B------:R-:W-:Y:S05]  /*08f0*/  @P3 BRA `(.L_x_5) ;  /* 0x0000000000583947 */ /* 0x000fea0003800000 */
[----:B-1----:R-:W1:Y:S01]  /*0900*/  S2UR UR5, SR_CgaCtaId ;  /* 0x00000000000579c3 */ /* 0x002e620000008800 */
[----:B------:R-:W-:Y:S01]  /*0910*/  UMOV UR4, 0x400 ;  /* 0x0000040000047882 */ /* 0x000fe20000000000 */
[----:B------:R-:W-:Y:S01]  /*0920*/  UMOV UR6, 0x20 ;  /* 0x0000002000067882 */ /* 0x000fe20000000000 */
[----:B------:R-:W-:Y:S01]  /*0930*/  UMOV UR7, 0x80 ;  /* 0x0000008000077882 */ /* 0x000fe20000000000 */
[----:B------:R-:W-:Y:S01]  /*0940*/  ELECT P0, URZ, PT ;  /* 0x00000000003f782f */ /* 0x000fe20003800000 */
[----:B-1----:R-:W-:Y:S02]  /*0950*/  ULEA UR8, UR5, UR4, 0x18 ;  /* 0x0000000405087291 */ /* 0x002fe4000f8ec03f */
[----:B------:R-:W-:-:S04]  /*0960*/  UIADD3 UR4, -UR6, 0x100000, URZ ;  /* 0x0010000006047890 */ /* 0x000fc8000fffe13f */
[----:B------:R-:W-:Y:S02]  /*0970*/  USHF.L.U32 UR5, UR4, 0xb, URZ ;  /* 0x0000000b04057899 */ /* 0x000fe4000800063f */
[----:B------:R-:W-:Y:S02]  /*0980*/  USHF.L.U32 UR4, UR4, 0x1, URZ ;  /* 0x0000000104047899 */ /* 0x000fe4000800063f */
        /* <DEDUP_REMOVED lines=12> */
[----:B------:R-:W-:Y:S01]  /*0a50*/  NOP ;  /* 0x0000000000007918 */ /* 0x000fe20000000000 */
.L_x_5:
[----:B------:R-:W-:Y:S01]  /*0a60*/  VOTEU.ANY UP2, P2 ;  /* 0x00000000003f7886 */ /* 0x000fe20001040100 */
[----:B-1----:R-:W-:Y:S01]  /*0a70*/  R2UR UR8, R4 ;  /* 0x00000000040872ca */ /* 0x002fe200000e0000 */
[----:B------:R-:W-:Y:S01]  /*0a80*/  UMOV UR4, 0x40 ;  /* 0x0000004000047882 */ /* 0x000fe20000000000 */
[----:B------:R-:W-:Y:S01]  /*0a90*/  NOP ;  /* 0x0000000000007918 */ /* 0x000fe20000000000 */
[----:B------:R-:W-:Y:S01]  /*0aa0*/  ISETP.EQ.AND P0, PT, R3, 0x2, P1 ;  /* 0x000000020300780c */ /* 0x000fe20000f02270 */
[----:B------:R-:W1:Y:S01]  /*0ab0*/  @UP2 S2UR UR7, SR_CgaCtaId ;  /* 0x00000000000729c3 */ /* 0x000e620000008800 */
[----:B------:R-:W-:Y:S01]  /*0ac0*/  @UP2 UMOV UR6, 0x400 ;  /* 0x0000040000062882 */ /* 0x000fe20000000000 */
[----:B------:R-:W-:-:S04]  /*0ad0*/  @UP2 UIADD3 UR4, -UR4, 0x100000, URZ ;  /* 0x0010000004042890 */ /* 0x000fc8000fffe13f */
[----:B------:R-:W-:Y:S02]  /*0ae0*/  @UP2 USHF.L.U32 UR5, UR4, 0xb, URZ ;  /* 0x0000000b04052899 */ /* 0x000fe4000800063f */
[----:B------:R-:W-:Y:S01]  /*0af0*/  @UP2 USHF.L.U32 UR4, UR4, 0x1, URZ ;  /* 0x0000000104042899 */ /* 0x000fe2000800063f */
[----:B------:R-:W-:Y:S01]  /*0b00*/  ISETP.NE.AND P3, PT, RZ, UR8, PT ;  /* 0x00000008ff007c0c */ /* 0x000fe2000bf65270 */
[----:B-1----:R-:W-:Y:S01]  /*0b10*/  @UP2 ULEA UR6, UR7, UR6, 0x18 ;  /* 0x0000000607062291 */ /* 0x002fe2000f8ec03f */
[----:B------:R-:W-:Y:S01]  /*0b20*/  VOTEU.ANY UP2, P2 ;  /* 0x00000000003f7886 */ /* 0x000fe20001040100 */
[----:B------:R-:W-:Y:S01]  /*0b30*/  ISETP.EQ.AND P2, PT, R3, 0x1, P1 ;  /* 0x000000010300780c */ /* 0x000fe20000f42270 */
[----:B------:R-:W1:Y:S09]  /*0b40*/  FENCE.VIEW.ASYNC.S ;  /* 0x00000000000073c6 */ /* 0x000e720000000000 */
[----:B-1----:R1:W2:Y:S01]  /*0b50*/  @UP2 SYNCS.EXCH.64 URZ, [UR6+0x644b0], UR4 ;  /* 0x0644b004063f25b2 */ /* 0x0022a20008000100 */
[----:B------:R-:W-:Y:S01]  /*0b60*/  NOP ;  /* 0x0000000000007918 */ /* 0x000fe20000000000 */
[----:B--234-:R-:W-:Y:S06]  /*0b70*/  BAR.SYNC.DEFER_BLOCKING 0x0 ;  /* 0x0000000000007b1d */ /* 0x01cfec0000010000 */
[----:B------:R-:W-:Y:S05]  /*0b80*/  @!P3 BRA `(.L_x_6) ;  /* 0x000000e000b0b947 */ /* 0x000fea0003800000 */
[----:B------:R-:W-:-:S06]  /*0b90*/  UISETP.GT.U32.AND UP0, UPT, UR10, 0x3, UPT ;  /* 0x000000030a00788c */ /* 0x000fcc000bf04070 */
[----:B------:R-:W-:-:S13]  /*0ba0*/  PLOP3.LUT P0, PT, PT, PT, UP0, 0x80, 0x0 ;  /* 0x000000000000781c */ /* 0x000fda0003f0f008 */
[----:B-1----:R-:W-:Y:S05]  /*0bb0*/  @P0 EXIT ;  /* 0x000000000000094d */ /* 0x002fea0003800000 */
.L_x_7:
[----:B------:R-:W-:-:S08]  /*0bc0*/  NOP ;  /* 0x0000000000007918 */ /* 0x000fd00000000000 */
[----:B------:R-:W1:Y:S02]  /*0bd0*/  USETMAXREG.TRY_ALLOC.CTAPOOL UP0, 0xf0 ;  /* 0x000000f0000079c8 */ /* 0x000e640008000600 */
[----:B-1----:R-:W-:-:S13]  /*0be0*/  PLOP3.LUT P0, PT, PT, PT, UP0, 0x80, 0x0 ;  /* 0x000000000000781c */ /* 0x002fda0003f0f008 */
[----:B------:R-:W-:Y:S05]  /*0bf0*/  @!P0 BRA `(.L_x_7) ;  /* 0xfffffffc00f08947 */ /* 0x000fea000383ffff */
[----:B------:R-:W2:Y:S01]  /*0c00*/  LDL R0, [R1] ;  /* 0x0000000001007983 */ /* 0x000ea20000100800 */
[----:B------:R-:W-:Y:S02]  /*0c10*/  ULDC UR4, c[0x0][0xa00] ;  /* 0x0002800000047ab9 */ /* 0x000fe40000000800 */
[----:B--2---:R-:W-:-:S13]  /*0c20*/  ISETP.GE.AND P0, PT, R0, UR4, PT ;  /* 0x0000000400007c0c */ /* 0x004fda000bf06270 */
[----:B------:R-:W-:Y:S05]  /*0c30*/  @P0 EXIT ;  /* 0x000000000000094d */ /* 0x000fea0003800000 */
[----:B------:R-:W2:Y:S04]  /*0c40*/  LDL R0, [R1+0xc] ;  /* 0x00000c0001007983 */ /* 0x000ea80000100800 */
[----:B------:R-:W3:Y:S01]  /*0c50*/  LDL R3, [R1+0x4] ;  /* 0x0000040001037983 */ /* 0x000ee20000100800 */
[----:B------:R-:W1:Y:S01]  /*0c60*/  S2R R2, SR_TID.X ;  /* 0x0000000000027919 */ /* 0x000e620000002100 */
[----:B------:R-:W-:Y:S01]  /*0c70*/  UMOV UR47, URZ ;  /* 0x0000003f002f7c82 */ /* 0x000fe20008000000 */
[----:B------:R-:W-:Y:S01]  /*0c80*/  UMOV UR36, URZ ;  /* 0x0000003f00247c82 */ /* 0x000fe20008000000 */
[----:B------:R-:W-:Y:S01]  /*0c90*/  UMOV UR39, URZ ;  /* 0x0000003f00277c82 */ /* 0x000fe20008000000 */
[----:B--2---:R-:W-:Y:S02]  /*0ca0*/  R2UR UR4, R0 ;  /* 0x00000000000472ca */ /* 0x004fe400000e0000 */
[----:B-1----:R-:W-:-:S02]  /*0cb0*/  SHF.R.S32.HI R0, RZ, 0x1f, R2 ;  /* 0x0000001fff007819 */ /* 0x002fc40000011402 */
[----:B---3--:R-:W-:Y:S02]  /*0cc0*/  R2UR UR5, R3 ;  /* 0x00000000030572ca */ /* 0x008fe400000e0000 */
[----:B------:R-:W-:-:S04]  /*0cd0*/  LEA.HI R0, R0, R2, RZ, 0x7 ;  /* 0x0000000200007211 */ /* 0x000fc800078f38ff */
[----:B------:R-:W-:-:S04]  /*0ce0*/  LOP3.LUT R0, R0, 0xffffff80, RZ, 0xc0, !PT ;  /* 0xffffff8000007812 */ /* 0x000fc800078ec0ff */
[----:B------:R-:W-:-:S04]  /*0cf0*/  IADD3 R0, -R0, R2, RZ ;  /* 0x0000000200007210 */ /* 0x000fc80007ffe1ff */
[----:B------:R-:W-:Y:S01]  /*0d00*/  SHF.R.S32.HI R3, RZ, 0x1f, R0 ;  /* 0x0000001fff037819 */ /* 0x000fe20000011400 */
[----:B------:R-:W-:-:S03]  /*0d10*/  UISETP.NE.AND UP0, UPT, UR5, 0x1, UPT ;  /* 0x000000010500788c */ /* 0x000fc6000bf05270 */
[----:B------:R-:W-:Y:S01]  /*0d20*/  LEA.HI R3, R3, R0, RZ, 0x2 ;  /* 0x0000000003037211 */ /* 0x000fe200078f10ff */
[----:B------:R-:W-:Y:S02]  /*0d30*/  ULOP3.LUT UR5, UR4, 0x1, URZ, 0xfc, !UPT ;  /* 0x0000000104057892 */ /* 0x000fe4000f8efc3f */
[----:B------:R-:W-:Y:S01]  /*0d40*/  USEL UR4, URZ, 0x1, UP0 ;  /* 0x000000013f047887 */ /* 0x000fe20008000000 */
[----:B------:R-:W-:-:S04]  /*0d50*/  LOP3.LUT R3, R3, 0x7ffffffc, RZ, 0xc0, !PT ;  /* 0x7ffffffc03037812 */ /* 0x000fc800078ec0ff */
[----:B------:R-:W-:Y:S02]  /*0d60*/  IADD3 R3, R0, -R3, RZ ;  /* 0x8000000300037210 */ /* 0x000fe40007ffe0ff */
[----:B------:R-:W-:Y:S01]  /*0d70*/  MOV R226, UR4 ;  /* 0x0000000400e27c02 */ /* 0x000fe20008000f00 */
[----:B------:R-:W-:Y:S01]  /*0d80*/  UMOV UR4, URZ ;  /* 0x0000003f00047c82 */ /* 0x000fe20008000000 */
[----:B------:R-:W-:Y:S02]  /*0d90*/  MOV R236, UR5 ;  /* 0x0000000500ec7c02 */ /* 0x000fe40008000f00 */
[----:B------:R-:W-:Y:S02]  /*0da0*/  SHF.L.U32 R221, R3, 0x1, RZ ;  /* 0x0000000103dd7819 */ /* 0x000fe400000006ff */
[----:B------:R-:W-:-:S07]  /*0db0*/  MOV R224, UR4 ;  /* 0x0000000400e07c02 */ /* 0x000fce0008000f00 */
.L_x_87:
[----:B------:R-:W2:Y:S01]  /*0dc0*/  LDL R3, [R1] ;  /* 0x0000000001037983 */ /* 0x000ea20000100800 */
[----:B------:R-:W-:Y:S01]  /*0dd0*/  ULDC UR8, c[0x0][0xa04] ;  /* 0x0002810000087ab9 */ /* 0x000fe20000000800 */
[----:B------:R-:W-:Y:S02]  /*0de0*/  ULDC UR4, c[0x0][0xa10] ;  /* 0x0002840000047ab9 */ /* 0x000fe40000000800 */
[----:B---3--:R-:W3:Y:S01]  /*0df0*/  LDL R2, [R1+0x4] ;  /* 0x0000040001027983 */ /* 0x008ee20000100800 */
[----:B------:R-:W-:Y:S02]  /*0e00*/  UISETP.NE.AND UP0, UPT, UR8, 0x1, UPT ;  /* 0x000000010800788c */ /* 0x000fe4000bf05270 */
[----:B------:R-:W-:Y:S01]  /*0e10*/  UISETP.NE.AND UP1, UPT, UR4, 0x1, UPT ;  /* 0x000000010400788c */ /* 0x000fe2000bf25270 */
[----:B------:R-:W-:-:S08]  /*0e20*/  ULDC UR44, c[0x0][0xa1c] ;  /* 0x00028700002c7ab9 */ /* 0x000fd00000000800 */
[----:B------:R-:W-:Y:S01]  /*0e30*/  @UP0 ULDC.64 UR6, c[0x0][0xa08] ;  /* 0x0002820000060ab9 */ /* 0x000fe20000000a00 */
[----:B--2---:R-:W-:Y:S02]  /*0e40*/  R2UR UR61, R3 ;  /* 0x00000000033d72ca */ /* 0x004fe400000e0000 */
[----:B---3--:R-:W-:-:S11]  /*0e50*/  R2UR UR9, R2 ;  /* 0x00000000020972ca */ /* 0x008fd600000e0000 */
[----:B------:R-:W-:-:S03]  /*0e60*/  UIMAD.WIDE.U32 UR4, UR61, UR6, URZ ;  /* 0x000000063d0472a5 */ /* 0x000fc6000f8e003f */
[----:B------:R-:W-:Y:S01]  /*0e70*/  @UP1 ULDC UR6, c[0x0][0xa18] ;  /* 0x0002860000061ab9 */ /* 0x000fe20000000800 */
[----:B------:R-:W-:Y:S02]  /*0e80*/  @UP0 USHF.R.U32.HI UR61, URZ, UR7, UR5 ;  /* 0x000000073f3d0299 */ /* 0x000fe40008011605 */
[----:B------:R-:W-:Y:S01]  /*0e90*/  UISETP.NE.AND UP0, UPT, UR44, 0x1, UPT ;  /* 0x000000012c00788c */ /* 0x000fe2000bf05270 */
[----:B------:R-:W-:Y:S01]  /*0ea0*/  @UP1 ULDC UR4, c[0x0][0xa14] ;  /* 0x0002850000041ab9 */ /* 0x000fe20000000800 */
[----:B------:R-:W-:Y:S02]  /*0eb0*/  UISETP.NE.AND UP2, UPT, UR9, 0x1, UPT ;  /* 0x000000010900788c */ /* 0x000fe4000bf45270 */
[----:B------:R-:W-:Y:S01]  /*0ec0*/  IADD3 R0, RZ, -UR61, RZ ;  /* 0x8000003dff007c10 */ /* 0x000fe2000fffe0ff */
[----:B------:R-:W-:Y:S02]  /*0ed0*/  UIMAD.WIDE.U32 UR4, UR61, UR4, URZ ;  /* 0x000000043d0472a5 */ /* 0x000fe4000f8e003f */
[----:B------:R-:W-:-:S02]  /*0ee0*/  UMOV UR60, UR61 ;  /* 0x0000003d003c7c82 */ /* 0x000fc40008000000 */
[----:B------:R-:W-:Y:S01]  /*0ef0*/  @UP1 USHF.R.U32.HI UR60, URZ, UR6, UR5 ;  /* 0x000000063f3c1299 */ /* 0x000fe20008011605 */
[----:B------:R-:W-:Y:S01]  /*0f00*/  IMAD R0, R0, UR8, R3 ;  /* 0x0000000800007c24 */ /* 0x000fe2000f8e0203 */
[----:B------:R-:W-:Y:S01]  /*0f10*/  PLOP3.LUT P0, PT, PT, PT, UP2, 0x80, 0x0 ;  /* 0x000000000000781c */ /* 0x000fe20003f0f028 */
[----:B------:R-:W-:Y:S02]  /*0f20*/  @UP0 ULDC.64 UR6, c[0x0][0xa20] ;  /* 0x0002880000060ab9 */ /* 0x000fe40000000a00 */
[----:B------:R-:W-:-:S03]  /*0f30*/  UIMAD.WIDE.U32 UR4, UR60, UR6, URZ ;  /* 0x000000063c0472a5 */ /* 0x000fc6000f8e003f */
[----:B------:R-:W-:Y:S01]  /*0f40*/  UMOV UR6, UR60 ;  /* 0x0000003c00067c82 */ /* 0x000fe20008000000 */
[----:B------:R-:W-:-:S03]  /*0f50*/  @UP0 USHF.R.U32.HI UR6, URZ, UR7, UR5 ;  /* 0x000000073f060299 */ /* 0x000fc60008011605 */
[----:B------:R-:W-:Y:S01]  /*0f60*/  R2UR UR5, R0 ;  /* 0x00000000000572ca */ /* 0x000fe200000e0000 */
[----:B------:R-:W-:-:S04]  /*0f70*/  UIADD3 UR4, -UR6, URZ, URZ ;  /* 0x0000003f06047290 */ /* 0x000fc8000fffe13f */
[----:B------:R-:W-:-:S08]  /*0f80*/  UIMAD UR44, UR44, UR4, UR60 ;  /* 0x000000042c2c72a4 */ /* 0x000fd0000f8e023c */
[----:B------:R-:W-:Y:S01]  /*0f90*/  MOV R225, UR5 ;  /* 0x0000000500e17c02 */ /* 0x000fe20008000f00 */
[----:B------:R-:W-:Y:S06]  /*0fa0*/  @!P0 BRA `(.L_x_8) ;  /* 0x00000000008c8947 */ /* 0x000fec0003800000 */
[----:B------:R-:W-:-:S13]  /*0fb0*/  R2UR UR4, R2 ;  /* 0x00000000020472ca */ /* 0x000fda00000e0000 */
[----:B------:R-:W-:-:S06]  /*0fc0*/  UISETP.NE.AND UP0, UPT, UR4, 0x2, UPT ;  /* 0x000000020400788c */ /* 0x000fcc000bf05270 */
[----:B------:R-:W-:-:S13]  /*0fd0*/  PLOP3.LUT P1, PT, PT, PT, UP0, 0x80, 0x0 ;  /* 0x000000000000781c */ /* 0x000fda0003f2f008 */
[----:B------:R-:W-:Y:S05]  /*0fe0*/  @!P1 BRA `(.L_x_9) ;  /* 0x00000000005c9947 */ /* 0x000fea0003800000 */
[----:B------:R-:W-:-:S13]  /*0ff0*/  R2UR UR4, R2 ;  /* 0x00000000020472ca */ /* 0x000fda00000e0000 */
[----:B------:R-:W-:-:S06]  /*1000*/  UISETP.NE.AND UP0, UPT, UR4, 0x3, UPT ;  /* 0x000000030400788c */ /* 0x000fcc000bf05270 */
[----:B------:R-:W-:-:S13]  /*1010*/  PLOP3.LUT P1, PT, PT, PT, UP0, 0x80, 0x0 ;  /* 0x000000000000781c */ /* 0x000fda0003f2f008 */
[----:B------:R-:W-:Y:S05]  /*1020*/  @!P1 BRA `(.L_x_10) ;  /* 0x0000000000309947 */ /* 0x000fea0003800000 */
[----:B------:R-:W-:-:S13]  /*1030*/  R2UR UR4, R2 ;  /* 0x00000000020472ca */ /* 0x000fda00000e0000 */
[----:B------:R-:W-:-:S06]  /*1040*/  UISETP.NE.AND UP0, UPT, UR4, 0x4, UPT ;  /* 0x000000040400788c */ /* 0x000fcc000bf05270 */
[----:B------:R-:W-:-:S13]  /*1050*/  PLOP3.LUT P1, PT, PT, PT, UP0, 0x80, 0x0 ;  /* 0x000000000000781c */ /* 0x000fda0003f2f008 */
[----:B------:R-:W-:Y:S05]  /*1060*/  @P1 BRA `(.L_x_11) ;  /* 0x0000000000741947 */ /* 0x000fea0003800000 */
[----:B------:R-:W-:Y:S01]  /*1070*/  R2UR UR5, R224 ;  /* 0x00000000e00572ca */ /* 0x000fe200000e0000 */
[----:B------:R-:W-:Y:S02]  /*1080*/  UIADD3 UR4, UR47, -0x1, URZ ;  /* 0xffffffff2f047890 */ /* 0x000fe4000fffe03f */
[----:B------:R-:W-:Y:S02]  /*1090*/  ULOP3.LUT UR47, UR47, 0x1, URZ, 0xc, !UPT ;  /* 0x000000012f2f7892 */ /* 0x000fe4000f8e0c3f */
[----:B------:R-:W-:-:S04]  /*10a0*/  ULOP3.LUT UR4, UR4, 0x2, URZ, 0xc0, !UPT ;  /* 0x0000000204047892 */ /* 0x000fc8000f8ec03f */
[----:B------:R-:W-:-:S04]  /*10b0*/  USHF.R.U32.HI UR4, URZ, 0x1, UR4 ;  /* 0x000000013f047899 */ /* 0x000fc80008011604 */
[----:B------:R-:W-:-:S06]  /*10c0*/  ULOP3.LUT UR5, UR5, UR4, URZ, 0x3c, !UPT ;  /* 0x0000000405057292 */ /* 0x000fcc000f8e3c3f */
[----:B------:R-:W-:Y:S01]  /*10d0*/  MOV R224, UR5 ;  /* 0x0000000500e07c02 */ /* 0x000fe20008000f00 */
[----:B------:R-:W-:Y:S06]  /*10e0*/  BRA `(.L_x_11) ;  /* 0x0000000000547947 */ /* 0x000fec0003800000 */
.L_x_10:
[----:B------:R-:W-:Y:S01]  /*10f0*/  R2UR UR5, R224 ;  /* 0x00000000e00572ca */ /* 0x000fe200000e0000 */
[----:B------:R-:W-:Y:S02]  /*1100*/  ULOP3.LUT UP0, URZ, UR47, 0x2, URZ, 0xc0, !UPT ;  /* 0x000000022f3f7892 */ /* 0x000fe4000f80c03f */
[----:B------:R-:W-:Y:S02]  /*1110*/  ULOP3.LUT UR47, UR47, 0x1, URZ, 0xc0, !UPT ;  /* 0x000000012f2f7892 */ /* 0x000fe4000f8ec03f */
[----:B------:R-:W-:-:S08]  /*1120*/  USEL UR4, URZ, 0x1, UP0 ;  /* 0x000000013f047887 */ /* 0x000fd00008000000 */
[----:B------:R-:W-:-:S06]  /*1130*/  ULOP3.LUT UR5, UR5, UR4, URZ, 0x3c, !UPT ;  /* 0x0000000405057292 */ /* 0x000fcc000f8e3c3f */
[----:B------:R-:W-:Y:S01]  /*1140*/  MOV R224, UR5 ;  /* 0x0000000500e07c02 */ /* 0x000fe20008000f00 */
[----:B------:R-:W-:Y:S06]  /*1150*/  BRA `(.L_x_11) ;  /* 0x0000000000387947 */ /* 0x000fec0003800000 */
.L_x_9:
[----:B------:R-:W-:Y:S01]  /*1160*/  R2UR UR5, R224 ;  /* 0x00000000e00572ca */ /* 0x000fe200000e0000 */
[----:B------:R-:W-:Y:S02]  /*1170*/  UIADD3 UR4, UR47, 0x1, URZ ;  /* 0x000000012f047890 */ /* 0x000fe4000fffe03f */
[----:B------:R-:W-:Y:S02]  /*1180*/  ULOP3.LUT UR47, UR47, 0x1, URZ, 0xc, !UPT ;  /* 0x000000012f2f7892 */ /* 0x000fe4000f8e0c3f */
[----:B------:R-:W-:-:S04]  /*1190*/  UISETP.GT.U32.AND UP0, UPT, UR4, 0x1, UPT ;  /* 0x000000010400788c */ /* 0x000fc8000bf04070 */
[----:B------:R-:W-:-:S04]  /*11a0*/  USEL UR4, URZ, 0x1, !UP0 ;  /* 0x000000013f047887 */ /* 0x000fc8000c000000 */
[----:B------:R-:W-:-:S06]  /*11b0*/  ULOP3.LUT UR5, UR5, UR4, URZ, 0x3c, !UPT ;  /* 0x0000000405057292 */ /* 0x000fcc000f8e3c3f */
[----:B------:R-:W-:Y:S01]  /*11c0*/  MOV R224, UR5 ;  /* 0x0000000500e07c02 */ /* 0x000fe20008000f00 */
[----:B------:R-:W-:Y:S06]  /*11d0*/  BRA `(.L_x_11) ;  /* 0x0000000000187947 */ /* 0x000fec0003800000 */
.L_x_8:
[----:B------:R-:W-:Y:S01]  /*11e0*/  R2UR UR5, R224 ;  /* 0x00000000e00572ca */ /* 0x000fe200000e0000 */
[----:B------:R-:W-:Y:S02]  /*11f0*/  UISETP.GT.U32.AND UP0, UPT, UR47, 0x1, UPT ;  /* 0x000000012f00788c */ /* 0x000fe4000bf04070 */
[----:B------:R-:W-:Y:S02]  /*1200*/  ULOP3.LUT UR47, UR47, 0x1, URZ, 0xc0, !UPT ;  /* 0x000000012f2f7892 */ /* 0x000fe4000f8ec03f */
[----:B------:R-:W-:-:S08]  /*1210*/  USEL UR4, URZ, 0x1, !UP0 ;  /* 0x000000013f047887 */ /* 0x000fd0000c000000 */
[----:B------:R-:W-:-:S06]  /*1220*/  ULOP3.LUT UR5, UR5, UR4, URZ, 0x3c, !UPT ;  /* 0x0000000405057292 */ /* 0x000fcc000f8e3c3f */
[----:B------:R-:W-:-:S07]  /*1230*/  MOV R224, UR5 ;  /* 0x0000000500e07c02 */ /* 0x000fce0008000f00 */
.L_x_11:
        /* <DEDUP_REMOVED lines=13> */
[----:B------:R-:W-:-:S13]  /*1310*/  R2UR UR4, R225 ;  /* 0x00000000e10472ca */ /* 0x000fda00000e0000 */
[----:B------:R-:W-:-:S06]  /*1320*/  ULEA UR4, UR4, 0x3, 0x1 ;  /* 0x0000000304047891 */ /* 0x000fcc000f8e083f */
[----:B------:R-:W-:Y:S01]  /*1330*/  MOV R225, UR4 ;  /* 0x0000000400e17c02 */ /* 0x000fe20008000f00 */
[----:B------:R-:W-:Y:S06]  /*1340*/  BRA `(.L_x_15) ;  /* 0x00000000002c7947 */ /* 0x000fec0003800000 */
.L_x_14:
[----:B------:R-:W-:-:S13]  /*1350*/  R2UR UR4, R225 ;  /* 0x00000000e10472ca */ /* 0x000fda00000e0000 */
[----:B------:R-:W-:-:S06]  /*1360*/  ULEA UR4, UR4, 0x2, 0x1 ;  /* 0x0000000204047891 */ /* 0x000fcc000f8e083f */
[----:B------:R-:W-:Y:S01]  /*1370*/  MOV R225, UR4 ;  /* 0x0000000400e17c02 */ /* 0x000fe20008000f00 */
[----:B------:R-:W-:Y:S06]  /*1380*/  BRA `(.L_x_15) ;  /* 0x00000000001c7947 */ /* 0x000fec0003800000 */
.L_x_13:
[----:B------:R-:W-:-:S13]  /*1390*/  R2UR UR4, R225 ;  /* 0x00000000e10472ca */ /* 0x000fda00000e0000 */
[----:B------:R-:W-:-:S06]  /*13a0*/  ULEA UR4, UR4, 0x1, 0x1 ;  /* 0x0000000104047891 */ /* 0x000fcc000f8e083f */
[----:B------:R-:W-:Y:S01]  /*13b0*/  MOV R225, UR4 ;  /* 0x0000000400e17c02 */ /* 0x000fe20008000f00 */
[----:B------:R-:W-:Y:S06]  /*13c0*/  BRA `(.L_x_15) ;  /* 0x00000000000c7947 */ /* 0x000fec0003800000 */
.L_x_12:
[----:B------:R-:W-:-:S13]  /*13d0*/  R2UR UR4, R225 ;  /* 0x00000000e10472ca */ /* 0x000fda00000e0000 */
[----:B------:R-:W-:-:S06]  /*13e0*/  USHF.L.U32 UR4, UR4, 0x1, URZ ;  /* 0x0000000104047899 */ /* 0x000fcc000800063f */
[----:B------:R-:W-:-:S07]  /*13f0*/  MOV R225, UR4 ;  /* 0x0000000400e17c02 */ /* 0x000fce0008000f00 */
.L_x_15:
[----:B------:R-:W2:Y:S02]  /*1400*/  LDL R0, [R1+0x8] ;  /* 0x0000080001007983 */ /* 0x000ea40000100800 */
[----:B--2---:R-:W-:-:S13]  /*1410*/  R2UR UR4, R0 ;  /* 0x00000000000472ca */ /* 0x004fda00000e0000 */
[----:B------:R-:W-:-:S04]  /*1420*/  ULOP3.LUT UR4, UR4, 0x1, URZ, 0xfc, !UPT ;  /* 0x0000000104047892 */ /* 0x000fc8000f8efc3f */
[----:B------:R-:W-:-:S06]  /*1430*/  UISETP.NE.AND UP0, UPT, UR4, 0x3, UPT ;  /* 0x000000030400788c */ /* 0x000fcc000bf05270 */
[----:B------:R-:W-:-:S13]  /*1440*/  PLOP3.LUT P0, PT, PT, PT, UP0, 0x80, 0x0 ;  /* 0x000000000000781c */ /* 0x000fda0003f0f008 */
[----:B------:R-:W-:Y:S05]  /*1450*/  @!P0 BRA `(.L_x_16) ;  /* 0x0000000000048947 */ /* 0x000fea0003800000 */
[----:B------:R-:W-:Y:S01]  /*1460*/  BPT.TRAP 0x1 ;  /* 0x000000040000795c */ /* 0x000fe20000300000 */
.L_x_16:
[----:B------:R-:W1:Y:S01]  /*1470*/  S2UR UR4, SR_CgaCtaId ;  /* 0x00000000000479c3 */ /* 0x000e620000008800 */
[----:B------:R-:W-:Y:S01]  /*1480*/  R2UR UR6, R224 ;  /* 0x00000000e00672ca */ /* 0x000fe200000e0000 */
[----:B------:R-:W-:Y:S01]  /*1490*/  UMOV UR37, 0x400 ;  /* 0x0000040000257882 */ /* 0x000fe20000000000 */
[----:B------:R-:W-:-:S11]  /*14a0*/  R2UR UR5, R236 ;  /* 0x00000000ec0572ca */ /* 0x000fd600000e0000 */
[----:B------:R-:W-:Y:S02]  /*14b0*/  MOV R0, UR6 ;  /* 0x0000000600007c02 */ /* 0x000fe40008000f00 */
[----:B------:R-:W-:Y:S02]  /*14c0*/  UISETP.NE.AND UP0, UPT, UR5, 0x3, UPT ;  /* 0x000000030500788c */ /* 0x000fe4000bf05270 */
[----:B------:R-:W-:-:S04]  /*14d0*/  SHF.L.U32 R0, R0, 0x1f, RZ ;  /* 0x0000001f00007819 */ /* 0x000fc800000006ff */
[----:B------:R-:W-:Y:S01]  /*14e0*/  PLOP3.LUT P0, PT, PT, PT, UP0, 0x80, 0x0 ;  /* 0x000000000000781c */ /* 0x000fe20003f0f008 */
[----:B-1----:R-:W-:-:S04]  /*14f0*/  ULEA UR37, UR4, UR37, 0x18 ;  /* 0x0000002504257291 */ /* 0x002fc8000f8ec03f */
[----:B------:R-:W-:-:S09]  /*1500*/  ULEA UR4, UR47, UR37, 0x3 ;  /* 0x000000252f047291 */ /* 0x000fd2000f8e183f */
[----:B------:R-:W1:Y:S02]  /*1510*/  SYNCS.PHASECHK.TRANS64.TRYWAIT P1, [UR4+0x64450], R0 ;  /* 0x06445000ff0075a7 */ /* 0x000e640008020144 */
[----:B-1----:R-:W-:Y:S05]  /*1520*/  @!P1 BRA `(.L_x_17) ;  /* 0x000000f400d49947 */ /* 0x002fea0003800000 */
.L_x_133:
[----:B------:R-:W-:Y:S05]  /*1530*/  @!P0 BRA `(.L_x_18) ;  /* 0x0000000000048947 */ /* 0x000fea0003800000 */
[----:B------:R-:W-:Y:S01]  /*1540*/  BPT.TRAP 0x1 ;  /* 0x000000040000795c */ /* 0x000fe20000300000 */
.L_x_18:
[----:B-1----:R-:W2:Y:S01]  /*1550*/  LDL R0, [R1+0x4] ;  /* 0x0000040001007983 */ /* 0x002ea20000100800 */
[----:B------:R-:W-:Y:S01]  /*1560*/  ULEA UR38, UR36, UR37, 0x3 ;  /* 0x0000002524267291 */ /* 0x000fe2000f8e183f */
[----:B------:R-:W-:Y:S01]  /*1570*/  R2UR UR5, R226 ;  /* 0x00000000e20572ca */ /* 0x000fe200000e0000 */
[----:B------:R-:W-:-:S12]  /*1580*/  UIADD3 UR6, UR37, 0x64490, URZ ;  /* 0x0006449025067890 */ /* 0x000fd8000fffe03f */
[----:B------:R-:W-:-:S04]  /*1590*/  MOV R2, UR5 ;  /* 0x0000000500027c02 */ /* 0x000fc80008000f00 */
[----:B------:R-:W-:Y:S02]  /*15a0*/  SHF.L.U32 R2, R2, 0x1f, RZ ;  /* 0x0000001f02027819 */ /* 0x000fe400000006ff */
[----:B--2---:R-:W-:Y:S02]  /*15b0*/  R2UR UR4, R0 ;  /* 0x00000000000472ca */ /* 0x004fe400000e0000 */
[----:B------:R-:W-:-:S04]  /*15c0*/  MOV R0, UR39 ;  /* 0x0000002700007c02 */ /* 0x000fc80008000f00 */
[----:B------:R-:W-:-:S04]  /*15d0*/  SHF.L.U32 R0, R0, 0x1f, RZ ;  /* 0x0000001f00007819 */ /* 0x000fc800000006ff */
[----:B------:R-:W1:Y:S03]  /*15e0*/  SYNCS.PHASECHK.TRANS64.TRYWAIT P1, [UR38+0x64400], R0 ;  /* 0x06440000ff0075a7 */ /* 0x000e660008020166 */
[----:B------:R-:W-:Y:S02]  /*15f0*/  ULEA UR7, UR4, 0xfffffff8, 0x3 ;  /* 0xfffffff804077891 */ /* 0x000fe4000f8e183f */
[----:B------:R-:W-:Y:S02]  /*1600*/  ULEA UR4, UR4, UR6, 0x3 ;  /* 0x0000000604047291 */ /* 0x000fe4000f8e183f */
[----:B------:R-:W-:-:S04]  /*1610*/  ULOP3.LUT UR7, UR7, 0x8, URZ, 0xc, !UPT ;  /* 0x0000000807077892 */ /* 0x000fc8000f8e0c3f */
[----:B------:R-:W-:Y:S01]  /*1620*/  MOV R227, UR4 ;  /* 0x0000000400e37c02 */ /* 0x000fe20008000f00 */
[----:B-1----:R-:W-:Y:S07]  /*1630*/  @!P1 BRA `(.L_x_19) ;  /* 0x000000f400a89947 */ /* 0x002fee0003800000 */
.L_x_134:
[----:B------:R-:W-:-:S13]  /*1640*/  R2UR UR4, R227 ;  /* 0x00000000e30472ca */ /* 0x000fda00000e0000 */
[----:B------:R-:W2:Y:S02]  /*1650*/  SYNCS.PHASECHK.TRANS64.TRYWAIT P1, [UR4+-0x8], R2 ;  /* 0xfffff802ff0075a7 */ /* 0x000ea40008020144 */
[----:B--2---:R-:W-:Y:S05]  /*1660*/  @!P1 BRA `(.L_x_20) ;  /* 0x000000f400b49947 */ /* 0x004fea0003800000 */
.L_x_135:
[----:B------:R-:W-:Y:S01]  /*1670*/  UIADD3 UR5, UR37, 0x10000, URZ ;  /* 0x0001000025057890 */ /* 0x000fe2000fffe03f */
[----:B------:R-:W-:Y:S01]  /*1680*/  WARPGROUP.ARRIVE ;  /* 0x00000000000079c5 */ /* 0x000fe20000000000 */
[----:B------:R-:W-:Y:S01]  /*1690*/  USHF.R.U32.HI UR4, URZ, 0x4, UR37 ;  /* 0x000000043f047899 */ /* 0x000fe20008011625 */
[C---:B-1----:R-:W-:Y:S01]  /*16a0*/  IADD3 R0, R221.reuse, 0x1, RZ ;  /* 0x00000001dd007810 */ /* 0x042fe20007ffe0ff */
[----:B------:R-:W-:Y:S01]  /*16b0*/  USHF.R.U32.HI UR5, URZ, 0x4, UR5 ;  /* 0x000000043f057899 */ /* 0x000fe20008011605 */
[C---:B------:R-:W-:Y:S01]  /*16c0*/  IADD3 R2, R221.reuse, 0x8, RZ ;  /* 0x00000008dd027810 */ /* 0x040fe20007ffe0ff */
[----:B------:R-:W-:Y:S01]  /*16d0*/  ULOP3.LUT UR4, UR4, 0x3fff, URZ, 0xc0, !UPT ;  /* 0x00003fff04047892 */ /* 0x000fe2000f8ec03f */
[C---:B------:R-:W-:Y:S01]  /*16e0*/  IADD3 R3, R221.reuse, 0x9, RZ ;  /* 0x00000009dd037810 */ /* 0x040fe20007ffe0ff */
[----:B------:R-:W-:Y:S01]  /*16f0*/  ULOP3.LUT UR45, UR5, 0x3fff, URZ, 0xc0, !UPT ;  /* 0x00003fff052d7892 */ /* 0x000fe2000f8ec03f */
[C---:B------:R-:W-:Y:S01]  /*1700*/  IADD3 R14, R221.reuse, 0x61, RZ ;  /* 0x00000061dd0e7810 */ /* 0x040fe20007ffe0ff */
[----:B------:R-:W-:Y:S01]  /*1710*/  ULOP3.LUT UR4, UR4, 0x10000, URZ, 0xfc, !UPT ;  /* 0x0001000004047892 */ /* 0x000fe2000f8efc3f */
[----:B------:R-:W-:Y:S01]  /*1720*/  P2R R17, PR, RZ, 0x1 ;  /* 0x00000001ff117803 */ /* 0x000fe20000000000 */
[----:B------:R-:W-:Y:S01]  /*1730*/  ULOP3.LUT UR46, UR45, 0x10000, URZ, 0xfc, !UPT ;  /* 0x000100002d2e7892 */ /* 0x000fe2000f8efc3f */
[----:B------:R-:W-:Y:S01]  /*1740*/  IADD3 R18, R221, 0x79, RZ ;  /* 0x00000079dd127810 */ /* 0x000fe20007ffe0ff */
[----:B------:R-:W-:-:S02]  /*1750*/  ULEA UR5, UR47, UR4, 0xb ;  /* 0x000000042f057291 */ /* 0x000fc4000f8e583f */
[----:B------:R-:W-:Y:S01]  /*1760*/  ULEA UR4, UR36, UR46, 0xc ;  /* 0x0000002e24047291 */ /* 0x000fe2000f8e603f */
[----:B------:R-:W-:Y:S01]  /*1770*/  UMOV UR9, 0x40000040 ;  /* 0x4000004000097882 */ /* 0x000fe20000000000 */
[----:B------:R-:W-:Y:S01]  /*1780*/  UMOV UR11, 0x40000040 ;  /* 0x40000040000b7882 */ /* 0x000fe20000000000 */
[----:B------:R-:W-:Y:S02]  /*1790*/  MOV R223, UR9 ;  /* 0x0000000900df7c02 */ /* 0x000fe40008000f00 */
[----:B------:R-:W-:Y:S01]  /*17a0*/  UMOV UR8, UR5 ;  /* 0x0000000500087c82 */ /* 0x000fe20008000000 */
[----:B------:R-:W-:Y:S01]  /*17b0*/  UMOV UR13, 0x40000040 ;  /* 0x40000040000d7882 */ /* 0x000fe20000000000 */
[----:B------:R-:W-:Y:S01]  /*17c0*/  UMOV UR10, UR4 ;  /* 0x00000004000a7c82 */ /* 0x000fe20008000000 */
[----:B------:R-:W-:Y:S01]  /*17d0*/  MOV R222, UR8 ;  /* 0x0000000800de7c02 */ /* 0x000fe20008000f00 */
[----:B------:R-:W-:Y:S01]  /*17e0*/  HGMMA.64x128x16.F32.BF16 R24, gdesc[UR8], RZ, !UPT, gsb0 ;  /* 0x01e00000081879f0 */ /* 0x000fe2000c0018ff */
[----:B------:R-:W-:Y:S01]  /*17f0*/  UIADD3 UR8, UR5, 0x2, URZ ;  /* 0x0000000205087890 */ /* 0x000fe2000fffe03f */
[----:B------:R-:W-:Y:S01]  /*1800*/  MOV R13, UR13 ;  /* 0x0000000d000d7c02 */ /* 0x000fe20008000f00 */
[----:B------:R-:W-:Y:S01]  /*1810*/  UIADD3 UR9, UR4, 0x2, URZ ;  /* 0x0000000204097890 */ /* 0x000fe2000fffe03f */
[----:B------:R-:W-:Y:S01]  /*1820*/  UMOV UR15, 0x40000040 ;  /* 0x40000040000f7882 */ /* 0x000fe20000000000 */
[----:B------:R-:W-:-:S03]  /*1830*/  UIADD3 UR10, UR4, 0x402, URZ ;  /* 0x00000402040a7890 */ /* 0x000fc6000fffe03f */
[----:B------:R-:W-:Y:S01]  /*1840*/  UMOV UR12, UR8 ;  /* 0x00000008000c7c82 */ /* 0x000fe20008000000 */
[----:B------:R-:W-:Y:S01]  /*1850*/  UIADD3 UR8, UR5, 0x4, URZ ;  /* 0x0000000405087890 */ /* 0x000fe2000fffe03f */
[----:B------:R-:W-:Y:S01]  /*1860*/  MOV R12, UR12 ;  /* 0x0000000c000c7c02 */ /* 0x000fe20008000f00 */
[----:B------:R-:W-:Y:S01]  /*1870*/  UMOV UR14, UR9 ;  /* 0x00000009000e7c82 */ /* 0x000fe20008000000 */
[----:B------:R-:W-:Y:S01]  /*1880*/  UIADD3 UR9, UR4, 0x4, URZ ;  /* 0x0000000404097890 */ /* 0x000fe2000fffe03f */
[----:B------:R-:W-:Y:S01]  /*1890*/  UMOV UR11, 0x40000040 ;  /* 0x40000040000b7882 */ /* 0x000fe20000000000 */
[----:B------:R-:W-:Y:S02]  /*18a0*/  UIADD3 UR16, UR5, 0x206, URZ ;  /* 0x0000020605107890 */ /* 0x000fe4000fffe03f */
[----:B------:R-:W-:Y:S01]  /*18b0*/  UIADD3 UR18, UR4, 0x406, URZ ;  /* 0x0000040604127890 */ /* 0x000fe2000fffe03f */
[----:B------:R-:W-:Y:S01]  /*18c0*/  UMOV UR17, 0x40000040 ;  /* 0x4000004000117882 */ /* 0x000fe20000000000 */
[----:B------:R-:W-:Y:S01]  /*18d0*/  UMOV UR19, 0x40000040 ;  /* 0x4000004000137882 */ /* 0x000fe20000000000 */
[----:B------:R-:W-:-:S02]  /*18e0*/  UIADD3 UR20, UR5, 0x400, URZ ;  /* 0x0000040005147890 */ /* 0x000fc4000fffe03f */
[----:B------:R-:W-:Y:S01]  /*18f0*/  UIADD3 UR22, UR4, 0x800, URZ ;  /* 0x0000080004167890 */ /* 0x000fe2000fffe03f */
[----:B------:R-:W-:Y:S01]  /*1900*/  UMOV UR21, 0x40000040 ;  /* 0x4000004000157882 */ /* 0x000fe20000000000 */
[----:B------:R-:W-:Y:S01]  /*1910*/  UMOV UR23, 0x40000040 ;  /* 0x4000004000177882 */ /* 0x000fe20000000000 */
[----:B------:R-:W-:Y:S02]  /*1920*/  UIADD3 UR24, UR5, 0x402, URZ ;  /* 0x0000040205187890 */ /* 0x000fe4000fffe03f */
[----:B------:R-:W-:Y:S01]  /*1930*/  UIADD3 UR26, UR4, 0x802, URZ ;  /* 0x00000802041a7890 */ /* 0x000fe2000fffe03f */
[----:B------:R-:W-:Y:S01]  /*1940*/  UMOV UR25, 0x40000040 ;  /* 0x4000004000197882 */ /* 0x000fe20000000000 */
        /* <DEDUP_REMOVED lines=21> */
[----:B------:R-:W-:Y:S01]  /*1aa0*/  UMOV UR57, 0x40000040 ;  /* 0x4000004000397882 */ /* 0x000fe20000000000 */
[----:B------:R-:W-:Y:S01]  /*1ab0*/  UMOV UR59, 0x40000040 ;  /* 0x40000040003b7882 */ /* 0x000fe20000000000 */
[----:B------:R-:W-:Y:S01]  /*1ac0*/  MOV R5, UR57 ;  /* 0x0000003900057c02 */ /* 0x000fe20008000f00 */
[----:B------:R-:W-:Y:S02]  /*1ad0*/  WARPGROUP.DEPBAR.LE gsb0, 0x0 ;  /* 0x00008000000079c5 */ /* 0x000fe40000010000 */
[----:B------:R-:W-:-:S06]  /*1ae0*/  WARPGROUP.ARRIVE ;  /* 0x00000000000079c5 */ /* 0x000fcc0000000000 */
[----:B------:R-:W-:Y:S01]  /*1af0*/  HGMMA.64x128x16.F32.BF16 R24, gdesc[UR12], R24, gsb0 ;  /* 0x01e000000c1879f0 */ /* 0x000fe20008001818 */
[----:B------:R-:W-:Y:S01]  /*1b00*/  UMOV UR12, UR8 ;  /* 0x00000008000c7c82 */ /* 0x000fe20008000000 */
[----:B------:R-:W-:Y:S01]  /*1b10*/  UMOV UR13, 0x40000040 ;  /* 0x40000040000d7882 */ /* 0x000fe20000000000 */
[----:B------:R-:W-:Y:S01]  /*1b20*/  UMOV UR14, UR9 ;  /* 0x00000009000e7c82 */ /* 0x000fe20008000000 */
[----:B------:R-:W-:Y:S01]  /*1b30*/  UMOV UR15, 0x40000040 ;  /* 0x40000040000f7882 */ /* 0x000fe20000000000 */
[----:B------:R-:W-:Y:S01]  /*1b40*/  UIADD3 UR8, UR5, 0x6, URZ ;  /* 0x0000000605087890 */ /* 0x000fe2000fffe03f */
[----:B------:R-:W-:Y:S01]  /*1b50*/  MOV R10, UR12 ;  /* 0x0000000c000a7c02 */ /* 0x000fe20008000f00 */
[----:B------:R-:W-:Y:S01]  /*1b60*/  UIADD3 UR9, UR4, 0x6, URZ ;  /* 0x0000000604097890 */ /* 0x000fe2000fffe03f */
        /* <DEDUP_REMOVED lines=21> */
[----:B------:R-:W-:Y:S01]  /*1cc0*/  UMOV UR9, 0x40000040 ;  /* 0x4000004000097882 */ /* 0x000fe20000000000 */
[----:B------:R-:W-:Y:S01]  /*1cd0*/  MOV R7, UR13 ;  /* 0x0000000d00077c02 */ /* 0x000fe20008000f00 */
[----:B------:R-:W-:Y:S02]  /*1ce0*/  WARPGROUP.DEPBAR.LE gsb0, 0x0 ;  /* 0x00008000000079c5 */ /* 0x000fe40000010000 */
[----:B------:R-:W-:-:S06]  /*1cf0*/  WARPGROUP.ARRIVE ;  /* 0x00000000000079c5 */ /* 0x000fcc0000000000 */
[----:B------:R-:W-:Y:S01]  /*1d00*/  HGMMA.64x128x16.F32.BF16 R24, gdesc[UR12], R24, gsb0 ;  /* 0x01e000000c1879f0 */ /* 0x000fe20008001818 */
[----:B------:R-:W-:Y:S02]  /*1d10*/  UIADD3 UR12, UR5, 0x204, URZ ;  /* 0x00000204050c7890 */ /* 0x000fe4000fffe03f */
[----:B------:R-:W-:Y:S01]  /*1d20*/  UIADD3 UR14, UR4, 0x404, URZ ;  /* 0x00000404040e7890 */ /* 0x000fe2000fffe03f */
[----:B------:R-:W-:Y:S01]  /*1d30*/  UMOV UR13, 0x40000040 ;  /* 0x40000040000d7882 */ /* 0x000fe20000000000 */
[----:B------:R-:W-:Y:S01]  /*1d40*/  UMOV UR15, 0x40000040 ;  /* 0x40000040000f7882 */ /* 0x000fe20000000000 */
[----:B------:R-:W-:Y:S02]  /*1d50*/  UIADD3 UR5, UR5, 0x606, URZ ;  /* 0x0000060605057890 */ /* 0x000fe4000fffe03f */
[----:B------:R-:W-:-:S05]  /*1d60*/  UIADD3 UR4, UR4, 0xc06, URZ ;  /* 0x00000c0604047890 */ /* 0x000fca000fffe03f */
[----:B------:R-:W-:Y:S01]  /*1d70*/  UMOV UR56, UR5 ;  /* 0x0000000500387c82 */ /* 0x000fe20008000000 */
[----:B------:R-:W-:Y:S01]  /*1d80*/  ULDC UR5, c[0x0][0x604] ;  /* 0x0001810000057ab9 */ /* 0x000fe20000000800 */
[----:B------:R-:W-:Y:S01]  /*1d90*/  UMOV UR58, UR4 ;  /* 0x00000004003a7c82 */ /* 0x000fe20008000000 */
[----:B------:R-:W-:Y:S01]  /*1da0*/  ULDC UR4, c[0x0][0x28c] ;  /* 0x0000a30000047ab9 */ /* 0x000fe20000000800 */
[----:B------:R-:W-:Y:S02]  /*1db0*/  MOV R4, UR56 ;  /* 0x0000003800047c02 */ /* 0x000fe40008000f00 */
[----:B------:R-:W-:Y:S02]  /*1dc0*/  ISETP.GE.AND P5, PT, R0, UR4, PT ;  /* 0x0000000400007c0c */ /* 0x000fe4000bfa6270 */
[C---:B------:R-:W-:Y:S02]  /*1dd0*/  IADD3 R0, R221.reuse, 0x10, RZ ;  /* 0x00000010dd007810 */ /* 0x040fe40007ffe0ff */
[----:B------:R-:W-:-:S02]  /*1de0*/  ISETP.GE.AND P6, PT, R221, UR4, PT ;  /* 0x00000004dd007c0c */ /* 0x000fc4000bfc6270 */
[----:B------:R-:W-:Y:S02]  /*1df0*/  ISETP.GE.AND P3, PT, R0, UR4, PT ;  /* 0x0000000400007c0c */ /* 0x000fe4000bf66270 */
[----:B------:R-:W-:Y:S02]  /*1e00*/  IADD3 R0, R221, 0x18, RZ ;  /* 0x00000018dd007810 */ /* 0x000fe40007ffe0ff */
[----:B------:R-:W-:Y:S02]  /*1e10*/  ISETP.GE.AND P1, PT, R2, UR4, PT ;  /* 0x0000000402007c0c */ /* 0x000fe4000bf26270 */
[----:B------:R-:W-:Y:S02]  /*1e20*/  ISETP.GE.AND P2, PT, R3, UR4, PT ;  /* 0x0000000403007c0c */ /* 0x000fe4000bf46270 */
[----:B------:R-:W-:Y:S02]  /*1e30*/  IADD3 R2, R221, 0x11, RZ ;  /* 0x00000011dd027810 */ /* 0x000fe40007ffe0ff */
[----:B------:R-:W-:-:S02]  /*1e40*/  ISETP.GE.AND P0, PT, R14, UR4, PT ;  /* 0x000000040e007c0c */ /* 0x000fc4000bf06270 */
[----:B------:R-:W-:Y:S02]  /*1e50*/  ISETP.GE.AND P4, PT, R2, UR4, PT ;  /* 0x0000000402007c0c */ /* 0x000fe4000bf86270 */
[C---:B------:R-:W-:Y:S02]  /*1e60*/  IADD3 R2, R221.reuse, 0x20, RZ ;  /* 0x00000020dd027810 */ /* 0x040fe40007ffe0ff */
[----:B------:R-:W-:Y:S02]  /*1e70*/  IADD3 R14, R221, 0x68, RZ ;  /* 0x00000068dd0e7810 */ /* 0x000fe40007ffe0ff */
[----:B------:R-:W-:Y:S01]  /*1e80*/  P2R R16, PR, RZ, 0x1 ;  /* 0x00000001ff107803 */ /* 0x000fe20000000000 */
[----:B------:R-:W-:Y:S02]  /*1e90*/  WARPGROUP.DEPBAR.LE gsb0, 0x0 ;  /* 0x00008000000079c5 */ /* 0x000fe40000010000 */
[----:B------:R-:W-:-:S06]  /*1ea0*/  WARPGROUP.ARRIVE ;  /* 0x00000000000079c5 */ /* 0x000fcc0000000000 */
[----:B------:R-:W-:Y:S03]  /*1eb0*/  HGMMA.64x128x16.F32.BF16 R24, gdesc[UR8], R24, gsb0 ;  /* 0x01e00000081879f0 */ /* 0x000fe60008001818 */
[----:B------:R-:W-:Y:S02]  /*1ec0*/  WARPGROUP.DEPBAR.LE gsb0, 0x0 ;  /* 0x00008000000079c5 */ /* 0x000fe40000010000 */
[----:B------:R-:W-:-:S07]  /*1ed0*/  WARPGROUP.ARRIVE ;  /* 0x00000000000079c5 */ /* 0x000fce0000000000 */
        /* <DEDUP_REMOVED lines=29> */
[----:B------:R-:W-:Y:S02]  /*20b0*/  FSEL R24, R24, -INF , !P6 ;  /* 0xff80000018187808 */ /* 0x000fe40007000000 */
[----:B------:R-:W-:Y:S02]  /*20c0*/  FSEL R26, R26, -INF , !P6 ;  /* 0xff8000001a1a7808 */ /* 0x000fe40007000000 */
[----:B------:R-:W-:Y:S02]  /*20d0*/  ISETP.GE.AND P6, PT, R0, UR4, PT ;  /* 0x0000000400007c0c */ /* 0x000fe4000bfc6270 */
[----:B------:R-:W-:-:S02]  /*20e0*/  IADD3 R0, R221, 0x19, RZ ;  /* 0x00000019dd007810 */ /* 0x000fc40007ffe0ff */
[----:B------:R-:W-:Y:S02]  /*20f0*/  FSEL R25, R25, -INF , !P5 ;  /* 0xff80000019197808 */ /* 0x000fe40006800000 */
[----:B------:R-:W-:Y:S02]  /*2100*/  FSEL R27, R27, -INF , !P5 ;  /* 0xff8000001b1b7808 */ /* 0x000fe40006800000 */
[----:B------:R-:W-:Y:S02]  /*2110*/  ISETP.GE.AND P5, PT, R0, UR4, PT ;  /* 0x0000000400007c0c */ /* 0x000fe4000bfa6270 */
[----:B------:R-:W-:Y:S02]  /*2120*/  IADD3 R0, R221, 0x21, RZ ;  /* 0x00000021dd007810 */ /* 0x000fe40007ffe0ff */
[----:B------:R-:W-:Y:S02]  /*2130*/  FSEL R29, R29, -INF , !P2 ;  /* 0xff8000001d1d7808 */ /* 0x000fe40005000000 */
[----:B------:R-:W-:-:S02]  /*2140*/  FSEL R31, R31, -INF , !P2 ;  /* 0xff8000001f1f7808 */ /* 0x000fc40005000000 */
[----:B------:R-:W-:Y:S02]  /*2150*/  ISETP.GE.AND P2, PT, R0, UR4, PT ;  /* 0x0000000400007c0c */ /* 0x000fe4000bf46270 */
[----:B------:R-:W-:Y:S02]  /*2160*/  IADD3 R0, R221, 0x29, RZ ;  /* 0x00000029dd007810 */ /* 0x000fe40007ffe0ff */
[----:B------:R-:W-:Y:S02]  /*2170*/  FSEL R28, R28, -INF , !P1 ;  /* 0xff8000001c1c7808 */ /* 0x000fe40004800000 */
[----:B------:R-:W-:Y:S02]  /*2180*/  FMNMX R3, R24, R25, !PT ;  /* 0x0000001918037209 */ /* 0x000fe40007800000 */
[----:B------:R-:W-:Y:S02]  /*2190*/  FSEL R33, R33, -INF , !P4 ;  /* 0xff80000021217808 */ /* 0x000fe40006000000 */
[----:B------:R-:W-:-:S02]  /*21a0*/  FSEL R35, R35, -INF , !P4 ;  /* 0xff80000023237808 */ /* 0x000fc40006000000 */
[----:B------:R-:W-:Y:S02]  /*21b0*/  ISETP.GE.AND P4, PT, R0, UR4, PT ;  /* 0x0000000400007c0c */ /* 0x000fe4000bf86270 */
[----:B------:R-:W-:Y:S02]  /*21c0*/  FMNMX R0, R28, R3, !PT ;  /* 0x000000031c007209 */ /* 0x000fe40007800000 */
[----:B------:R-:W-:Y:S02]  /*21d0*/  FSEL R32, R32, -INF , !P3 ;  /* 0xff80000020207808 */ /* 0x000fe40005800000 */
[----:B------:R-:W-:Y:S02]  /*21e0*/  FMNMX R3, R29, R0, !PT ;  /* 0x000000001d037209 */ /* 0x000fe40007800000 */
[----:B------:R-:W-:Y:S02]  /*21f0*/  FSEL R30, R30, -INF , !P1 ;  /* 0xff8000001e1e7808 */ /* 0x000fe40004800000 */
[----:B------:R-:W-:-:S02]  /*2200*/  FMNMX R0, R32, R3, !PT ;  /* 0x0000000320007209 */ /* 0x000fc40007800000 */
[----:B------:R-:W-:Y:S02]  /*2210*/  ISETP.GE.AND P1, PT, R2, UR4, PT ;  /* 0x0000000402007c0c */ /* 0x000fe4000bf26270 */
[----:B------:R-:W-:Y:S02]  /*2220*/  IADD3 R2, R221, 0x28, RZ ;  /* 0x00000028dd027810 */ /* 0x000fe40007ffe0ff */
[----:B------:R-:W-:Y:S02]  /*2230*/  FSEL R36, R36, -INF , !P6 ;  /* 0xff80000024247808 */ /* 0x000fe40007000000 */
[----:B------:R-:W-:Y:S02]  /*2240*/  FMNMX R3, R33, R0, !PT ;  /* 0x0000000021037209 */ /* 0x000fe40007800000 */
[----:B------:R-:W-:Y:S02]  /*2250*/  FSEL R34, R34, -INF , !P3 ;  /* 0xff80000022227808 */ /* 0x000fe40005800000 */
[----:B------:R-:W-:-:S02]  /*2260*/  ISETP.GE.AND P3, PT, R2, UR4, PT ;  /* 0x0000000402007c0c */ /* 0x000fc4000bf66270 */
[----:B------:R-:W-:Y:S02]  /*2270*/  IADD3 R2, R221, 0x30, RZ ;  /* 0x00000030dd027810 */ /* 0x000fe40007ffe0ff */
[----:B------:R-:W-:Y:S02]  /*2280*/  FSEL R37, R37, -INF , !P5 ;  /* 0xff80000025257808 */ /* 0x000fe40006800000 */
[----:B------:R-:W-:Y:S02]  /*2290*/  FMNMX R0, R36, R3, !PT ;  /* 0x0000000324007209 */ /* 0x000fe40007800000 */
[----:B------:R-:W-:Y:S02]  /*22a0*/  FSEL R38, R38, -INF , !P6 ;  /* 0xff80000026267808 */ /* 0x000fe40007000000 */
[----:B------:R-:W-:Y:S02]  /*22b0*/  ISETP.GE.AND P6, PT, R2, UR4, PT ;  /* 0x0000000402007c0c */ /* 0x000fe4000bfc6270 */
[----:B------:R-:W-:-:S02]  /*22c0*/  FSEL R40, R40, -INF , !P1 ;  /* 0xff80000028287808 */ /* 0x000fc40004800000 */
[----:B------:R-:W-:Y:S02]  /*22d0*/  FMNMX R3, R37, R0, !PT ;  /* 0x0000000025037209 */ /* 0x000fe40007800000 */
[----:B------:R-:W-:Y:S02]  /*22e0*/  IADD3 R2, R221, 0x31, RZ ;  /* 0x00000031dd027810 */ /* 0x000fe40007ffe0ff */
[----:B------:R-:W-:Y:S02]  /*22f0*/  FSEL R39, R39, -INF , !P5 ;  /* 0xff80000027277808 */ /* 0x000fe40006800000 */
[----:B------:R-:W-:Y:S02]  /*2300*/  FSEL R41, R41, -INF , !P2 ;  /* 0xff80000029297808 */ /* 0x000fe40005000000 */
[----:B------:R-:W-:Y:S02]  /*2310*/  FMNMX R0, R40, R3, !PT ;  /* 0x0000000328007209 */ /* 0x000fe40007800000 */
[----:B------:R-:W-:-:S02]  /*2320*/  ISETP.GE.AND P5, PT, R2, UR4, PT ;  /* 0x0000000402007c0c */ /* 0x000fc4000bfa6270 */
[----:B------:R-:W-:Y:S02]  /*2330*/  IADD3 R2, R221, 0x38, RZ ;  /* 0x00000038dd027810 */ /* 0x000fe40007ffe0ff */
[----:B------:R-:W-:Y:S02]  /*2340*/  FSEL R44, R44, -INF , !P3 ;  /* 0xff8000002c2c7808 */ /* 0x000fe40005800000 */
[----:B------:R-:W-:Y:S02]  /*2350*/  FMNMX R3, R41, R0, !PT ;  /* 0x0000000029037209 */ /* 0x000fe40007800000 */
[----:B------:R-:W-:Y:S02]  /*2360*/  FSEL R42, R42, -INF , !P1 ;  /* 0xff8000002a2a7808 */ /* 0x000fe40004800000 */
[----:B------:R-:W-:Y:S02]  /*2370*/  ISETP.GE.AND P1, PT, R2, UR4, PT ;  /* 0x0000000402007c0c */ /* 0x000fe4000bf26270 */
[----:B------:R-:W-:-:S02]  /*2380*/  IADD3 R2, R221, 0x39, RZ ;  /* 0x00000039dd027810 */ /* 0x000fc40007ffe0ff */
[----:B------:R-:W-:Y:S02]  /*2390*/  FSEL R45, R45, -INF , !P4 ;  /* 0xff8000002d2d7808 */ /* 0x000fe40006000000 */
[----:B------:R-:W-:Y:S02]  /*23a0*/  FMNMX R0, R44, R3, !PT ;  /* 0x000000032c007209 */ /* 0x000fe40007800000 */
[----:B------:R-:W-:Y:S02]  /*23b0*/  FSEL R43, R43, -INF , !P2 ;  /* 0xff8000002b2b7808 */ /* 0x000fe40005000000 */
[----:B------:R-:W-:Y:S02]  /*23c0*/  ISETP.GE.AND P2, PT, R2, UR4, PT ;  /* 0x0000000402007c0c */ /* 0x000fe4000bf46270 */
[----:B------:R-:W-:Y:S02]  /*23d0*/  IADD3 R2, R221, 0x40, RZ ;  /* 0x00000040dd027810 */ /* 0x000fe40007ffe0ff */
[----:B------:R-:W-:-:S02]  /*23e0*/  FSEL R48, R48, -INF , !P6 ;  /* 0xff80000030307808 */ /* 0x000fc40007000000 */
[----:B------:R-:W-:Y:S02]  /*23f0*/  FMNMX R3, R45, R0, !PT ;  /* 0x000000002d037209 */ /* 0x000fe40007800000 */
[----:B------:R-:W-:Y:S02]  /*2400*/  FSEL R46, R46, -INF , !P3 ;  /* 0xff8000002e2e7808 */ /* 0x000fe40005800000 */
[----:B------:R-:W-:Y:S02]  /*2410*/  ISETP.GE.AND P3, PT, R2, UR4, PT ;  /* 0x0000000402007c0c */ /* 0x000fe4000bf66270 */
[----:B------:R-:W-:Y:S02]  /*2420*/  FSEL R49, R49, -INF , !P5 ;  /* 0xff80000031317808 */ /* 0x000fe40006800000 */
[----:B------:R-:W-:Y:S02]  /*2430*/  FMNMX R0, R48, R3, !PT ;  /* 0x0000000330007209 */ /* 0x000fe40007800000 */
[----:B------:R-:W-:-:S02]  /*2440*/  IADD3 R2, R221, 0x41, RZ ;  /* 0x00000041dd027810 */ /* 0x000fc40007ffe0ff */
[----:B------:R-:W-:Y:S02]  /*2450*/  FSEL R47, R47, -INF , !P4 ;  /* 0xff8000002f2f7808 */ /* 0x000fe40006000000 */
[----:B------:R-:W-:Y:S02]  /*2460*/  FSEL R52, R52, -INF , !P1 ;  /* 0xff80000034347808 */ /* 0x000fe40004800000 */
[----:B------:R-:W-:Y:S02]  /*2470*/  FMNMX R3, R49, R0, !PT ;  /* 0x0000000031037209 */ /* 0x000fe40007800000 */
[----:B------:R-:W-:Y:S02]  /*2480*/  ISETP.GE.AND P4, PT, R2, UR4, PT ;  /* 0x0000000402007c0c */ /* 0x000fe4000bf86270 */
[----:B------:R-:W-:Y:S02]  /*2490*/  IADD3 R2, R221, 0x48, RZ ;  /* 0x00000048dd027810 */ /* 0x000fe40007ffe0ff */
[----:B------:R-:W-:-:S02]  /*24a0*/  FSEL R53, R53, -INF , !P2 ;  /* 0xff80000035357808 */ /* 0x000fc40005000000 */
[----:B------:R-:W-:Y:S02]  /*24b0*/  FMNMX R0, R52, R3, !PT ;  /* 0x0000000334007209 */ /* 0x000fe40007800000 */
[----:B------:R-:W-:Y:S02]  /*24c0*/  FSEL R50, R50, -INF , !P6 ;  /* 0xff80000032327808 */ /* 0x000fe40007000000 */
[----:B------:R-:W-:Y:S02]  /*24d0*/  ISETP.GE.AND P6, PT, R2, UR4, PT ;  /* 0x0000000402007c0c */ /* 0x000fe4000bfc6270 */
[----:B------:R-:W-:Y:S02]  /*24e0*/  IADD3 R2, R221, 0x49, RZ ;  /* 0x00000049dd027810 */ /* 0x000fe40007ffe0ff */
[----:B------:R-:W-:Y:S02]  /*24f0*/  FSEL R56, R56, -INF , !P3 ;  /* 0xff80000038387808 */ /* 0x000fe40005800000 */
[----:B------:R-:W-:-:S02]  /*2500*/  FMNMX R3, R53, R0, !PT ;  /* 0x0000000035037209 */ /* 0x000fc40007800000 */
[----:B------:R-:W-:Y:S02]  /*2510*/  FSEL R51, R51, -INF , !P5 ;  /* 0xff80000033337808 */ /* 0x000fe40006800000 */
[----:B------:R-:W-:Y:S02]  /*2520*/  ISETP.GE.AND P5, PT, R2, UR4, PT ;  /* 0x0000000402007c0c */ /* 0x000fe4000bfa6270 */
[----:B------:R-:W-:Y:S02]  /*2530*/  IADD3 R2, R221, 0x50, RZ ;  /* 0x00000050dd027810 */ /* 0x000fe40007ffe0ff */
[----:B------:R-:W-:Y:S02]  /*2540*/  FSEL R57, R57, -INF , !P4 ;  /* 0xff80000039397808 */ /* 0x000fe40006000000 */
[----:B------:R-:W-:Y:S02]  /*2550*/  FMNMX R0, R56, R3, !PT ;  /* 0x0000000338007209 */ /* 0x000fe40007800000 */
[----:B------:R-:W-:-:S02]  /*2560*/  FSEL R54, R54, -INF , !P1 ;  /* 0xff80000036367808 */ /* 0x000fc40004800000 */
[----:B------:R-:W-:Y:S02]  /*2570*/  ISETP.GE.AND P1, PT, R2, UR4, PT ;  /* 0x0000000402007c0c */ /* 0x000fe4000bf26270 */
[----:B------:R-:W-:Y:S02]  /*2580*/  FSEL R60, R60, -INF , !P6 ;  /* 0xff8000003c3c7808 */ /* 0x000fe40007000000 */
[----:B------:R-:W-:Y:S02]  /*2590*/  FMNMX R3, R57, R0, !PT ;  /* 0x0000000039037209 */ /* 0x000fe40007800000 */
[----:B------:R-:W-:Y:S02]  /*25a0*/  IADD3 R2, R221, 0x51, RZ ;  /* 0x00000051dd027810 */ /* 0x000fe40007ffe0ff */
[----:B------:R-:W-:Y:S02]  /*25b0*/  FSEL R55, R55, -INF , !P2 ;  /* 0xff80000037377808 */ /* 0x000fe40005000000 */
[----:B------:R-:W-:-:S02]  /*25c0*/  FSEL R61, R61, -INF , !P5 ;  /* 0xff8000003d3d7808 */ /* 0x000fc40006800000 */
[----:B------:R-:W-:Y:S02]  /*25d0*/  FMNMX R0, R60, R3, !PT ;  /* 0x000000033c007209 */ /* 0x000fe40007800000 */
[----:B------:R-:W-:Y:S02]  /*25e0*/  ISETP.GE.AND P2, PT, R2, UR4, PT ;  /* 0x0000000402007c0c */ /* 0x000fe4000bf46270 */
[----:B------:R-:W-:Y:S02]  /*25f0*/  IADD3 R2, R221, 0x58, RZ ;  /* 0x00000058dd027810 */ /* 0x000fe40007ffe0ff */
[----:B------:R-:W-:Y:S02]  /*2600*/  FSEL R64, R64, -INF , !P1 ;  /* 0xff80000040407808 */ /* 0x000fe40004800000 */
[----:B------:R-:W-:Y:S02]  /*2610*/  FMNMX R3, R61, R0, !PT ;  /* 0x000000003d037209 */ /* 0x000fe40007800000 */
[----:B------:R-:W-:-:S02]  /*2620*/  FSEL R58, R58, -INF , !P3 ;  /* 0xff8000003a3a7808 */ /* 0x000fc40005800000 */
        /* <DEDUP_REMOVED lines=32> */
[----:B------:R-:W-:Y:S02]  /*2830*/  FSEL R80, R80, -INF , !P3 ;  /* 0xff80000050507808 */ /* 0x000fe40005800000 */
[----:B------:R-:W-:Y:S02]  /*2840*/  FMNMX R3, R77, R0, !PT ;  /* 0x000000004d037209 */ /* 0x000fe40007800000 */
[----:B------:R-:W-:Y:S02]  /*2850*/  IADD3 R14, R221, 0x78, RZ ;  /* 0x00000078dd0e7810 */ /* 0x000fe40007ffe0ff */
[----:B------:R-:W-:-:S02]  /*2860*/  FSEL R63, R63, -INF , !P5 ;  /* 0xff8000003f3f7808 */ /* 0x000fc40006800000 */
[----:B------:R-:W-:Y:S02]  /*2870*/  FSEL R81, R81, -INF , !P4 ;  /* 0xff80000051517808 */ /* 0x000fe40006000000 */
[----:B------:R-:W-:Y:S02]  /*2880*/  FMNMX R0, R80, R3, !PT ;  /* 0x0000000350007209 */ /* 0x000fe40007800000 */
[----:B------:R-:W-:Y:S02]  /*2890*/  ISETP.GE.AND P5, PT, R14, UR4, PT ;  /* 0x000000040e007c0c */ /* 0x000fe4000bfa6270 */
[----:B------:R-:W-:Y:S02]  /*28a0*/  FMNMX R3, R81, R0, !PT ;  /* 0x0000000051037209 */ /* 0x000fe40007800000 */
[----:B------:R-:W-:Y:S02]  /*28b0*/  FSEL R84, R84, -INF , !P5 ;  /* 0xff80000054547808 */ /* 0x000fe40006800000 */
[----:B------:R-:W-:-:S02]  /*28c0*/  ISETP.GE.AND P6, PT, R18, UR4, PT ;  /* 0x0000000412007c0c */ /* 0x000fc4000bfc6270 */
[----:B------:R-:W-:Y:S02]  /*28d0*/  FMNMX R0, R84, R3, !PT ;  /* 0x0000000354007209 */ /* 0x000fe40007800000 */
[----:B------:R-:W-:Y:S02]  /*28e0*/  FSEL R85, R85, -INF , !P6 ;  /* 0xff80000055557808 */ /* 0x000fe40007000000 */
[----:B------:R-:W-:Y:S02]  /*28f0*/  P2R R15, PR, RZ, 0x2 ;  /* 0x00000002ff0f7803 */ /* 0x000fe40000000000 */
[----:B------:R-:W-:Y:S02]  /*2900*/  FMNMX R0, R85, R0, !PT ;  /* 0x0000000055007209 */ /* 0x000fe40007800000 */
[----:B------:R-:W-:Y:S02]  /*2910*/  ISETP.GE.AND P0, PT, R2, UR4, PT ;  /* 0x0000000402007c0c */ /* 0x000fe4000bf06270 */
[----:B------:R-:W-:Y:S01]  /*2920*/  FSEL R83, R83, -INF , !P4 ;  /* 0xff80000053537808 */ /* 0x000fe20006000000 */
[----:B------:R-:W1:Y:S01]  /*2930*/  SHFL.BFLY PT, R3, R0, 0x1, 0x1f ;  /* 0x0c201f0000037f89 */ /* 0x000e6200000e0000 */
[----:B------:R-:W-:-:S02]  /*2940*/  FSEL R74, R74, -INF , !P0 ;  /* 0xff8000004a4a7808 */ /* 0x000fc40004000000 */
[----:B------:R-:W-:Y:S02]  /*2950*/  ISETP.NE.AND P0, PT, R16, RZ, PT ;  /* 0x000000ff1000720c */ /* 0x000fe40003f05270 */
[----:B------:R-:W-:Y:S02]  /*2960*/  FSEL R82, R82, -INF , !P3 ;  /* 0xff80000052527808 */ /* 0x000fe40005800000 */
[----:B------:R-:W-:Y:S02]  /*2970*/  FSEL R75, R75, -INF , !P0 ;  /* 0xff8000004b4b7808 */ /* 0x000fe40004000000 */
[----:B------:R-:W-:Y:S02]  /*2980*/  ISETP.NE.AND P0, PT, R17, RZ, PT ;  /* 0x000000ff1100720c */ /* 0x000fe40003f05270 */
[----:B------:R-:W-:Y:S02]  /*2990*/  FSEL R87, R87, -INF , !P6 ;  /* 0xff80000057577808 */ /* 0x000fe40007000000 */
[----:B------:R-:W-:-:S02]  /*29a0*/  FSEL R79, R79, -INF , !P2 ;  /* 0xff8000004f4f7808 */ /* 0x000fc40005000000 */
[----:B------:R-:W-:Y:S02]  /*29b0*/  FSEL R86, R86, -INF , !P5 ;  /* 0xff80000056567808 */ /* 0x000fe40006800000 */
[----:B-1----:R-:W-:-:S05]  /*29c0*/  FMNMX R3, R0, R3, !PT ;  /* 0x0000000300037209 */ /* 0x002fca0007800000 */
[----:B------:R-:W1:Y:S02]  /*29d0*/  SHFL.BFLY PT, R14, R3, 0x2, 0x1f ;  /* 0x0c401f00030e7f89 */ /* 0x000e6400000e0000 */
[----:B-1----:R-:W-:Y:S02]  /*29e0*/  FMNMX R14, R3, R14, !PT ;  /* 0x0000000e030e7209 */ /* 0x002fe40007800000 */
[----:B------:R-:W-:Y:S02]  /*29f0*/  FMNMX R3, R26, R27, !PT ;  /* 0x0000001b1a037209 */ /* 0x000fe40007800000 */
[----:B------:R-:W-:Y:S02]  /*2a00*/  FSETP.NEU.AND P1, PT, R14, -INF , PT ;  /* 0xff8000000e00780b */ /* 0x000fe40003f2d000 */
[----:B------:R-:W-:Y:S02]  /*2a10*/  FMNMX R0, R30, R3, !PT ;  /* 0x000000031e007209 */ /* 0x000fe40007800000 */
[----:B------:R-:W-:-:S02]  /*2a20*/  FSEL R2, R14, RZ, P1 ;  /* 0x000000ff0e027208 */ /* 0x000fc40000800000 */
[----:B------:R-:W-:Y:S02]  /*2a30*/  ISETP.NE.AND P1, PT, R15, RZ, PT ;  /* 0x000000ff0f00720c */ /* 0x000fe40003f25270 */
[----:B------:R-:W-:Y:S01]  /*2a40*/  FMNMX R3, R31, R0, !PT ;  /* 0x000000001f037209 */ /* 0x000fe20007800000 */
[----:B------:R-:W-:Y:S01]  /*2a50*/  FMUL R2, R2, UR5 ;  /* 0x0000000502027c20 */ /* 0x000fe20008400000 */
[----:B------:R-:W-:Y:S02]  /*2a60*/  FSEL R78, R78, -INF , !P1 ;  /* 0xff8000004e4e7808 */ /* 0x000fe40004800000 */
[----:B------:R-:W-:Y:S01]  /*2a70*/  FMNMX R0, R34, R3, !PT ;  /* 0x0000000322007209 */ /* 0x000fe20007800000 */
[--C-:B------:R-:W-:Y:S01]  /*2a80*/  FFMA R24, R24, UR5, -R2.reuse ;  /* 0x0000000518187c23 */ /* 0x100fe20008000802 */
[--C-:B------:R-:W-:Y:S01]  /*2a90*/  FFMA R17, R29, UR5, -R2.reuse ;  /* 0x000000051d117c23 */ /* 0x100fe20008000802 */
[--C-:B------:R-:W-:Y:S01]  /*2aa0*/  FFMA R28, R28, UR5, -R2.reuse ;  /* 0x000000051c1c7c23 */ /* 0x100fe20008000802 */
[----:B------:R-:W-:Y:S01]  /*2ab0*/  FMNMX R3, R35, R0, !PT ;  /* 0x0000000023037209 */ /* 0x000fe20007800000 */
[--C-:B------:R-:W-:Y:S01]  /*2ac0*/  FFMA R36, R36, UR5, -R2.reuse ;  /* 0x0000000524247c23 */ /* 0x100fe20008000802 */
[----:B------:R-:W-:Y:S01]  /*2ad0*/  FSETP.GEU.AND P1, PT, R24, -126, PT ;  /* 0xc2fc00001800780b */ /* 0x000fe20003f2e000 */
[--C-:B------:R-:W-:Y:S01]  /*2ae0*/  FFMA R19, R33, UR5, -R2.reuse ;  /* 0x0000000521137c23 */ /* 0x100fe20008000802 */
[----:B------:R-:W-:Y:S01]  /*2af0*/  FSETP.GEU.AND P4, PT, R17, -126, PT ;  /* 0xc2fc00001100780b */ /* 0x000fe20003f8e000 */
[--C-:B------:R-:W-:Y:S01]  /*2b00*/  FFMA R15, R25, UR5, -R2.reuse ;  /* 0x00000005190f7c23 */ /* 0x100fe20008000802 */
[----:B------:R-:W-:Y:S01]  /*2b10*/  FMNMX R0, R38, R3, !PT ;  /* 0x0000000326007209 */ /* 0x000fe20007800000 */
        /* <DEDUP_REMOVED lines=8> */
[----:B------:R-:W-:Y:S01]  /*2ba0*/  @!P1 FMUL R24, R24, 0.5 ;  /* 0x3f00000018189820 */ /* 0x000fe20000400000 */
[----:B------:R-:W-:Y:S01]  /*2bb0*/  FSETP.GEU.AND P2, PT, R15, -126, PT ;  /* 0xc2fc00000f00780b */ /* 0x000fe20003f4e000 */
[----:B------:R-:W-:Y:S01]  /*2bc0*/  @!P4 FMUL R17, R17, 0.5 ;  /* 0x3f0000001111c820 */ /* 0x000fe20000400000 */
[----:B------:R-:W-:Y:S01]  /*2bd0*/  FMNMX R3, R43, R0, !PT ;  /* 0x000000002b037209 */ /* 0x000fe20007800000 */
[----:B------:R-:W1:Y:S01]  /*2be0*/  MUFU.EX2 R168, R24 ;  /* 0x0000001800a87308 */ /* 0x000e620000000800 */
[----:B------:R-:W-:Y:S01]  /*2bf0*/  FSETP.GEU.AND P5, PT, R32, -126, PT ;  /* 0xc2fc00002000780b */ /* 0x000fe20003fae000 */
[----:B------:R-:W-:Y:S01]  /*2c00*/  @!P3 FMUL R28, R28, 0.5 ;  /* 0x3f0000001c1cb820 */ /* 0x000fe20000400000 */
[----:B------:R-:W-:Y:S01]  /*2c10*/  FMNMX R0, R46, R3, !PT ;  /* 0x000000032e007209 */ /* 0x000fe20007800000 */
[--C-:B------:R-:W-:Y:S01]  /*2c20*/  FFMA R25, R45, UR5, -R2.reuse ;  /* 0x000000052d197c23 */ /* 0x100fe20008000802 */
[--C-:B------:R-:W-:Y:S01]  /*2c30*/  FFMA R21, R37, UR5, -R2.reuse ;  /* 0x0000000525157c23 */ /* 0x100fe20008000802 */
[----:B------:R-:W-:Y:S01]  /*2c40*/  @!P6 FMUL R19, R19, 0.5 ;  /* 0x3f0000001313e820 */ /* 0x000fe20000400000 */
[----:B------:R-:W-:Y:S01]  /*2c50*/  FMNMX R3, R47, R0, !PT ;  /* 0x000000002f037209 */ /* 0x000fe20007800000 */
[----:B------:R-:W2:Y:S01]  /*2c60*/  MUFU.EX2 R170, R28 ;  /* 0x0000001c00aa7308 */ /* 0x000ea20000000800 */
[--C-:B------:R-:W-:Y:S01]  /*2c70*/  FFMA R44, R44, UR5, -R2.reuse ;  /* 0x000000052c2c7c23 */ /* 0x100fe20008000802 */
[----:B------:R-:W-:Y:S01]  /*2c80*/  @!P2 FMUL R15, R15, 0.5 ;  /* 0x3f0000000f0fa820 */ /* 0x000fe20000400000 */
[----:B------:R-:W-:Y:S01]  /*2c90*/  FMNMX R0, R50, R3, !PT ;  /* 0x0000000332007209 */ /* 0x000fe20007800000 */
[--C-:B------:R-:W-:Y:S01]  /*2ca0*/  FFMA R52, R52, UR5, -R2.reuse ;  /* 0x0000000534347c23 */ /* 0x100fe20008000802 */
[--C-:B------:R-:W-:Y:S01]  /*2cb0*/  FFMA R33, R53, UR5, -R2.reuse ;  /* 0x0000000535217c23 */ /* 0x100fe20008000802 */
[----:B------:R-:W-:Y:S01]  /*2cc0*/  @!P5 FMUL R32, R32, 0.5 ;  /* 0x3f0000002020d820 */ /* 0x000fe20000400000 */
[----:B------:R-:W-:Y:S01]  /*2cd0*/  FMNMX R3, R51, R0, !PT ;  /* 0x0000000033037209 */ /* 0x000fe20007800000 */
[----:B------:R-:W3:Y:S01]  /*2ce0*/  MUFU.EX2 R17, R17 ;  /* 0x0000001100117308 */ /* 0x000ee20000000800 */
[----:B-1----:R-:W-:Y:S01]  /*2cf0*/  @!P1 FMUL R168, R168, R168 ;  /* 0x000000a8a8a89220 */ /* 0x002fe20000400000 */
[----:B------:R-:W-:Y:S01]  /*2d00*/  FSETP.GEU.AND P1, PT, R36, -126, PT ;  /* 0xc2fc00002400780b */ /* 0x000fe20003f2e000 */
[--C-:B------:R-:W-:Y:S01]  /*2d10*/  FFMA R41, R60, UR5, -R2.reuse ;  /* 0x000000053c297c23 */ /* 0x100fe20008000802 */
[----:B------:R-:W-:Y:S01]  /*2d20*/  FMNMX R0, R54, R3, !PT ;  /* 0x0000000336007209 */ /* 0x000fe20007800000 */
[--C-:B------:R-:W-:Y:S01]  /*2d30*/  FFMA R57, R57, UR5, -R2.reuse ;  /* 0x0000000539397c23 */ /* 0x100fe20008000802 */
[--C-:B------:R-:W-:Y:S01]  /*2d40*/  FFMA R37, R56, UR5, -R2.reuse ;  /* 0x0000000538257c23 */ /* 0x100fe20008000802 */
[--C-:B------:R-:W-:Y:S01]  /*2d50*/  FFMA R45, R64, UR5, -R2.reuse ;  /* 0x00000005402d7c23 */ /* 0x100fe20008000802 */
[----:B------:R-:W-:Y:S01]  /*2d60*/  FMNMX R3, R55, R0, !PT ;  /* 0x0000000037037209 */ /* 0x000fe20007800000 */
[----:B--2---:R-:W-:Y:S01]  /*2d70*/  @!P3 FMUL R170, R170, R170 ;  /* 0x000000aaaaaab220 */ /* 0x004fe20000400000 */
[----:B------:R-:W-:Y:S01]  /*2d80*/  FSETP.GEU.AND P3, PT, R40, -126, PT ;  /* 0xc2fc00002800780b */ /* 0x000fe20003f6e000 */
[----:B------:R-:W1:Y:S01]  /*2d90*/  MUFU.EX2 R19, R19 ;  /* 0x0000001300137308 */ /* 0x000e620000000800 */
[----:B------:R-:W-:Y:S01]  /*2da0*/  FMNMX R0, R58, R3, !PT ;  /* 0x000000033a007209 */ /* 0x000fe20007800000 */
[--C-:B------:R-:W-:Y:S01]  /*2db0*/  FFMA R29, R49, UR5, -R2.reuse ;  /* 0x00000005311d7c23 */ /* 0x100fe20008000802 */
[--C-:B------:R-:W-:Y:S01]  /*2dc0*/  FFMA R65, R65, UR5, -R2.reuse ;  /* 0x0000000541417c23 */ /* 0x100fe20008000802 */
[----:B------:R-:W-:Y:S01]  /*2dd0*/  @!P1 FMUL R36, R36, 0.5 ;  /* 0x3f00000024249820 */ /* 0x000fe20000400000 */
[----:B------:R-:W-:Y:S01]  /*2de0*/  FMNMX R3, R59, R0, !PT ;  /* 0x000000003b037209 */ /* 0x000fe20007800000 */
[----:B---3--:R-:W-:Y:S01]  /*2df0*/  @!P4 FMUL R17, R17, R17 ;  /* 0x000000111111c220 */ /* 0x008fe20000400000 */
[----:B------:R-:W-:Y:S01]  /*2e00*/  FSETP.GEU.AND P4, PT, R23, -126, PT ;  /* 0xc2fc00001700780b */ /* 0x000fe20003f8e000 */
[----:B------:R-:W2:Y:S01]  /*2e10*/  MUFU.EX2 R174, R36 ;  /* 0x0000002400ae7308 */ /* 0x000ea20000000800 */
[----:B------:R-:W-:Y:S01]  /*2e20*/  FMNMX R0, R62, R3, !PT ;  /* 0x000000033e007209 */ /* 0x000fe20007800000 */
[--C-:B------:R-:W-:Y:S01]  /*2e30*/  FFMA R53, R72, UR5, -R2.reuse ;  /* 0x0000000548357c23 */ /* 0x100fe20008000802 */
[--C-:B------:R-:W-:Y:S01]  /*2e40*/  FFMA R69, R69, UR5, -R2.reuse ;  /* 0x0000000545457c23 */ /* 0x100fe20008000802 */
[----:B------:R-:W-:Y:S01]  /*2e50*/  @!P3 FMUL R40, R40, 0.5 ;  /* 0x3f0000002828b820 */ /* 0x000fe20000400000 */
[----:B------:R-:W-:Y:S01]  /*2e60*/  FMNMX R3, R63, R0, !PT ;  /* 0x000000003f037209 */ /* 0x000fe20007800000 */
[--C-:B------:R-:W-:Y:S01]  /*2e70*/  FFMA R49, R68, UR5, -R2.reuse ;  /* 0x0000000544317c23 */ /* 0x100fe20008000802 */
[--C-:B------:R-:W-:Y:S01]  /*2e80*/  FFMA R61, R61, UR5, -R2.reuse ;  /* 0x000000053d3d7c23 */ /* 0x100fe20008000802 */
[----:B------:R-:W3:Y:S01]  /*2e90*/  MUFU.EX2 R15, R15 ;  /* 0x0000000f000f7308 */ /* 0x000ee20000000800 */
[----:B-1----:R-:W-:Y:S01]  /*2ea0*/  @!P6 FMUL R19, R19, R19 ;  /* 0x000000131313e220 */ /* 0x002fe20000400000 */
[----:B------:R-:W-:Y:S01]  /*2eb0*/  FSETP.GEU.AND P6, PT, R25, -126, PT ;  /* 0xc2fc00001900780b */ /* 0x000fe20003fce000 */
[--C-:B------:R-:W-:Y:S01]  /*2ec0*/  FFMA R77, R77, UR5, -R2.reuse ;  /* 0x000000054d4d7c23 */ /* 0x100fe20008000802 */
[----:B------:R-:W-:Y:S01]  /*2ed0*/  @!P4 FMUL R23, R23, 0.5 ;  /* 0x3f0000001717c820 */ /* 0x000fe20000400000 */
[----:B------:R-:W-:Y:S01]  /*2ee0*/  FMNMX R0, R66, R3, !PT ;  /* 0x0000000342007209 */ /* 0x000fe20007800000 */
[--C-:B------:R-:W-:Y:S01]  /*2ef0*/  FFMA R81, R81, UR5, -R2.reuse ;  /* 0x0000000551517c23 */ /* 0x100fe20008000802 */
[--C-:B------:R-:W-:Y:S01]  /*2f00*/  FFMA R84, R84, UR5, -R2.reuse ;  /* 0x0000000554547c23 */ /* 0x100fe20008000802 */
[----:B------:R-:W1:Y:S01]  /*2f10*/  MUFU.EX2 R172, R32 ;  /* 0x0000002000ac7308 */ /* 0x000e620000000800 */
[----:B--2---:R-:W-:Y:S01]  /*2f20*/  @!P1 FMUL R174, R174, R174 ;  /* 0x000000aeaeae9220 */ /* 0x004fe20000400000 */
[----:B------:R-:W-:Y:S01]  /*2f30*/  FSETP.GEU.AND P1, PT, R48, -126, PT ;  /* 0xc2fc00003000780b */ /* 0x000fe20003f2e000 */
[--C-:B------:R-:W-:Y:S01]  /*2f40*/  FFMA R73, R73, UR5, -R2.reuse ;  /* 0x0000000549497c23 */ /* 0x100fe20008000802 */
[----:B------:R-:W-:Y:S01]  /*2f50*/  FMNMX R3, R67, R0, !PT ;  /* 0x0000000043037209 */ /* 0x000fe20007800000 */
[----:B------:R-:W-:-:S02]  /*2f60*/  FFMA R80, R80, UR5, -R2 ;  /* 0x0000000550507c23 */ /* 0x000fc40008000802 */
[----:B------:R-:W-:Y:S01]  /*2f70*/  @!P6 FMUL R25, R25, 0.5 ;  /* 0x3f0000001919e820 */ /* 0x000fe20000400000 */
[----:B------:R-:W2:Y:S01]  /*2f80*/  MUFU.EX2 R152, R40 ;  /* 0x0000002800987308 */ /* 0x000ea20000000800 */
[----:B------:R-:W-:Y:S01]  /*2f90*/  FMNMX R0, R70, R3, !PT ;  /* 0x0000000346007209 */ /* 0x000fe20007800000 */
[----:B---3--:R-:W-:Y:S01]  /*2fa0*/  @!P2 FMUL R15, R15, R15 ;  /* 0x0000000f0f0fa220 */ /* 0x008fe20000400000 */
[----:B------:R-:W-:Y:S02]  /*2fb0*/  FSETP.GEU.AND P2, PT, R21, -126, PT ;  /* 0xc2fc00001500780b */ /* 0x000fe40003f4e000 */
[----:B------:R-:W-:Y:S02]  /*2fc0*/  FMNMX R3, R71, R0, !PT ;  /* 0x0000000047037209 */ /* 0x000fe40007800000 */
[----:B------:R-:W-:Y:S01]  /*2fd0*/  @!P1 FMUL R48, R48, 0.5 ;  /* 0x3f00000030309820 */ /* 0x000fe20000400000 */
[----:B------:R-:W3:Y:S01]  /*2fe0*/  MUFU.EX2 R23, R23 ;  /* 0x0000001700177308 */ /* 0x000ee20000000800 */
[----:B-1----:R-:W-:Y:S01]  /*2ff0*/  @!P5 FMUL R172, R172, R172 ;  /* 0x000000acacacd220 */ /* 0x002fe20000400000 */
[----:B------:R-:W-:-:S02]  /*3000*/  FSETP.GEU.AND P5, PT, R44, -126, PT ;  /* 0xc2fc00002c00780b */ /* 0x000fc40003fae000 */
[----:B------:R-:W-:-:S04]  /*3010*/  FMNMX R0, R74, R3, !PT ;  /* 0x000000034a007209 */ /* 0x000fc80007800000 */
[----:B------:R-:W1:Y:S01]  /*3020*/  MUFU.EX2 R156, R48 ;  /* 0x00000030009c7308 */ /* 0x000e620000000800 */
[----:B--2---:R-:W-:Y:S01]  /*3030*/  @!P3 FMUL R152, R152, R152 ;  /* 0x000000989898b220 */ /* 0x004fe20000400000 */
[----:B------:R-:W-:Y:S01]  /*3040*/  FSETP.GEU.AND P3, PT, R52, -126, PT ;  /* 0xc2fc00003400780b */ /* 0x000fe20003f6e000 */
[----:B------:R-:W-:Y:S01]  /*3050*/  @!P2 FMUL R21, R21, 0.5 ;  /* 0x3f0000001515a820 */ /* 0x000fe20000400000 */
[----:B------:R-:W-:-:S03]  /*3060*/  FMNMX R3, R75, R0, !PT ;  /* 0x000000004b037209 */ /* 0x000fc60007800000 */
[----:B------:R-:W-:Y:S01]  /*3070*/  @!P5 FMUL R44, R44, 0.5 ;  /* 0x3f0000002c2cd820 */ /* 0x000fe20000400000 */
[----:B------:R-:W2:Y:S01]  /*3080*/  MUFU.EX2 R25, R25 ;  /* 0x0000001900197308 */ /* 0x000ea20000000800 */
[----:B---3--:R-:W-:Y:S01]  /*3090*/  @!P4 FMUL R23, R23, R23 ;  /* 0x000000171717c220 */ /* 0x008fe20000400000 */
[----:B------:R-:W-:Y:S02]  /*30a0*/  FSETP.GEU.AND P4, PT, R33, -126, PT ;  /* 0xc2fc00002100780b */ /* 0x000fe40003f8e000 */
[----:B------:R-:W-:-:S03]  /*30b0*/  FMNMX R0, R78, R3, !PT ;  /* 0x000000034e007209 */ /* 0x000fc60007800000 */
[----:B------:R-:W-:Y:S01]  /*30c0*/  @!P3 FMUL R52, R52, 0.5 ;  /* 0x3f0000003434b820 */ /* 0x000fe20000400000 */
[----:B------:R-:W-:Y:S01]  /*30d0*/  FMNMX R3, R79, R0, !PT ;  /* 0x000000004f037209 */ /* 0x000fe20007800000 */
[----:B-1----:R-:W-:Y:S01]  /*30e0*/  @!P1 FMUL R156, R156, R156 ;  /* 0x0000009c9c9c9220 */ /* 0x002fe20000400000 */
[----:B------:R-:W-:Y:S01]  /*30f0*/  FSETP.GEU.AND P1, PT, R41, -126, PT ;  /* 0xc2fc00002900780b */ /* 0x000fe20003f2e000 */
[----:B------:R-:W1:Y:S01]  /*3100*/  MUFU.EX2 R154, R44 ;  /* 0x0000002c009a7308 */ /* 0x000e620000000800 */
[----:B------:R-:W-:-:S03]  /*3110*/  FMNMX R0, R82, R3, !PT ;  /* 0x0000000352007209 */ /* 0x000fc60007800000 */
[----:B------:R-:W-:Y:S01]  /*3120*/  @!P4 FMUL R33, R33, 0.5 ;  /* 0x3f0000002121c820 */ /* 0x000fe20000400000 */
[----:B------:R-:W-:Y:S01]  /*3130*/  FMNMX R3, R83, R0, !PT ;  /* 0x0000000053037209 */ /* 0x000fe20007800000 */
[----:B--2---:R-:W-:Y:S01]  /*3140*/  @!P6 FMUL R25, R25, R25 ;  /* 0x000000191919e220 */ /* 0x004fe20000400000 */
[----:B------:R-:W-:Y:S01]  /*3150*/  FSETP.GEU.AND P6, PT, R57, -126, PT ;  /* 0xc2fc00003900780b */ /* 0x000fe20003fce000 */
[----:B------:R-:W2:Y:S01]  /*3160*/  MUFU.EX2 R158, R52 ;  /* 0x00000034009e7308 */ /* 0x000ea20000000800 */
[----:B------:R-:W-:-:S03]  /*3170*/  FMNMX R0, R86, R3, !PT ;  /* 0x0000000356007209 */ /* 0x000fc60007800000 */
[----:B------:R-:W-:Y:S01]  /*3180*/  @!P1 FMUL R41, R41, 0.5 ;  /* 0x3f00000029299820 */ /* 0x000fe20000400000 */
[----:B------:R-:W-:-:S03]  /*3190*/  FMNMX R0, R87, R0, !PT ;  /* 0x0000000057007209 */ /* 0x000fc60007800000 */
[----:B------:R-:W3:Y:S01]  /*31a0*/  MUFU.EX2 R21, R21 ;  /* 0x0000001500157308 */ /* 0x000ee20000000800 */
[----:B-1----:R-:W-:Y:S01]  /*31b0*/  @!P5 FMUL R154, R154, R154 ;  /* 0x0000009a9a9ad220 */ /* 0x002fe20000400000 */
[----:B------:R-:W1:Y:S01]  /*31c0*/  SHFL.BFLY PT, R3, R0, 0x1, 0x1f ;  /* 0x0c201f0000037f89 */ /* 0x000e6200000e0000 */
[----:B------:R-:W-:Y:S01]  /*31d0*/  FSETP.GEU.AND P5, PT, R37, -126, PT ;  /* 0xc2fc00002500780b */ /* 0x000fe20003fae000 */
[----:B------:R-:W-:-:S04]  /*31e0*/  @!P6 FMUL R57, R57, 0.5 ;  /* 0x3f0000003939e820 */ /* 0x000fc80000400000 */
[----:B------:R-:W4:Y:S01]  /*31f0*/  MUFU.EX2 R33, R33 ;  /* 0x0000002100217308 */ /* 0x000f220000000800 */
[----:B--2---:R-:W-:Y:S01]  /*3200*/  @!P3 FMUL R158, R158, R158 ;  /* 0x0000009e9e9eb220 */ /* 0x004fe20000400000 */
[----:B------:R-:W-:-:S06]  /*3210*/  FSETP.GEU.AND P3, PT, R45, -126, PT ;  /* 0xc2fc00002d00780b */ /* 0x000fcc0003f6e000 */
[----:B------:R-:W2:Y:S01]  /*3220*/  MUFU.EX2 R41, R41 ;  /* 0x0000002900297308 */ /* 0x000ea20000000800 */
[----:B---3--:R-:W-:Y:S01]  /*3230*/  @!P2 FMUL R21, R21, R21 ;  /* 0x000000151515a220 */ /* 0x008fe20000400000 */
[----:B------:R-:W-:Y:S01]  /*3240*/  FSETP.GEU.AND P2, PT, R29, -126, PT ;  /* 0xc2fc00001d00780b */ /* 0x000fe20003f4e000 */
[----:B------:R-:W-:-:S04]  /*3250*/  @!P5 FMUL R37, R37, 0.5 ;  /* 0x3f0000002525d820 */ /* 0x000fc80000400000 */
[----:B------:R-:W-:Y:S01]  /*3260*/  @!P3 FMUL R45, R45, 0.5 ;  /* 0x3f0000002d2db820 */ /* 0x000fe20000400000 */
[----:B------:R3:W5:Y:S01]  /*3270*/  MUFU.EX2 R160, R57 ;  /* 0x0000003900a07308 */ /* 0x0007620000000800 */
[----:B----4-:R-:W-:Y:S01]  /*3280*/  @!P4 FMUL R33, R33, R33 ;  /* 0x000000212121c220 */ /* 0x010fe20000400000 */
[----:B------:R-:W-:Y:S02]  /*3290*/  FSETP.GEU.AND P4, PT, R65, -126, PT ;  /* 0xc2fc00004100780b */ /* 0x000fe40003f8e000 */
[----:B-1----:R-:W-:-:S03]  /*32a0*/  FMNMX R3, R0, R3, !PT ;  /* 0x0000000300037209 */ /* 0x002fc60007800000 */
[----:B------:R-:W-:Y:S01]  /*32b0*/  @!P2 FMUL R29, R29, 0.5 ;  /* 0x3f0000001d1da820 */ /* 0x000fe20000400000 */
[----:B------:R-:W1:Y:S01]  /*32c0*/  MUFU.EX2 R37, R37 ;  /* 0x0000002500257308 */ /* 0x000e620000000800 */
[----:B--2---:R-:W-:Y:S01]  /*32d0*/  @!P1 FMUL R41, R41, R41 ;  /* 0x0000002929299220 */ /* 0x004fe20000400000 */
[----:B------:R-:W-:Y:S01]  /*32e0*/  FSETP.GEU.AND P1, PT, R53, -126, PT ;  /* 0xc2fc00003500780b */ /* 0x000fe20003f2e000 */
[----:B------:R-:W2:Y:S01]  /*32f0*/  SHFL.BFLY PT, R0, R3, 0x2, 0x1f ;  /* 0x0c401f0003007f89 */ /* 0x000ea200000e0000 */
[--C-:B---3--:R-:W-:Y:S01]  /*3300*/  FFMA R57, R76, UR5, -R2.reuse ;  /* 0x000000054c397c23 */ /* 0x108fe20008000802 */
[----:B------:R-:W-:Y:S02]  /*3310*/  FFMA R2, R85, UR5, -R2 ;  /* 0x0000000555027c23 */ /* 0x000fe40008000802 */
[----:B------:R-:W-:Y:S01]  /*3320*/  @!P4 FMUL R65, R65, 0.5 ;  /* 0x3f0000004141c820 */ /* 0x000fe20000400000 */
[----:B------:R-:W3:Y:S01]  /*3330*/  MUFU.EX2 R45, R45 ;  /* 0x0000002d002d7308 */ /* 0x000ee20000000800 */
[----:B-----5:R-:W-:Y:S01]  /*3340*/  @!P6 FMUL R160, R160, R160 ;  /* 0x000000a0a0a0e220 */ /* 0x020fe20000400000 */
[----:B------:R-:W-:-:S05]  /*3350*/  FSETP.GEU.AND P6, PT, R69, -126, PT ;  /* 0xc2fc00004500780b */ /* 0x000fca0003fce000 */
[----:B------:R-:W-:Y:S01]  /*3360*/  @!P1 FMUL R53, R53, 0.5 ;  /* 0x3f00000035359820 */ /* 0x000fe20000400000 */
[----:B------:R-:W4:Y:S01]  /*3370*/  MUFU.EX2 R29, R29 ;  /* 0x0000001d001d7308 */ /* 0x000f220000000800 */
[----:B-1----:R-:W-:Y:S01]  /*3380*/  @!P5 FMUL R37, R37, R37 ;  /* 0x000000252525d220 */ /* 0x002fe20000400000 */
[----:B------:R-:W-:-:S05]  /*3390*/  FSETP.GEU.AND P5, PT, R49, -126, PT ;  /* 0xc2fc00003100780b */ /* 0x000fca0003fae000 */
[----:B------:R-:W-:Y:S01]  /*33a0*/  @!P6 FMUL R69, R69, 0.5 ;  /* 0x3f0000004545e820 */ /* 0x000fe20000400000 */
[----:B------:R-:W1:Y:S01]  /*33b0*/  MUFU.EX2 R164, R65 ;  /* 0x0000004100a47308 */ /* 0x000e620000000800 */
[----:B---3--:R-:W-:Y:S01]  /*33c0*/  @!P3 FMUL R45, R45, R45 ;  /* 0x0000002d2d2db220 */ /* 0x008fe20000400000 */
[----:B------:R-:W-:Y:S02]  /*33d0*/  FSETP.GEU.AND P3, PT, R57, -126, PT ;  /* 0xc2fc00003900780b */ /* 0x000fe40003f6e000 */
[----:B--2---:R-:W-:-:S03]  /*33e0*/  FMNMX R177, R3, R0, !PT ;  /* 0x0000000003b17209 */ /* 0x004fc60007800000 */
[----:B------:R-:W-:Y:S01]  /*33f0*/  @!P5 FMUL R49, R49, 0.5 ;  /* 0x3f0000003131d820 */ /* 0x000fe20000400000 */
[----:B------:R-:W2:Y:S01]  /*3400*/  MUFU.EX2 R53, R53 ;  /* 0x0000003500357308 */ /* 0x000ea20000000800 */
[----:B----4-:R-:W-:Y:S01]  /*3410*/  @!P2 FMUL R29, R29, R29 ;  /* 0x0000001d1d1da220 */ /* 0x010fe20000400000 */
[----:B------:R-:W-:-:S05]  /*3420*/  FSETP.GEU.AND P2, PT, R61, -126, PT ;  /* 0xc2fc00003d00780b */ /* 0x000fca0003f4e000 */
[----:B------:R-:W-:Y:S01]  /*3430*/  @!P3 FMUL R57, R57, 0.5 ;  /* 0x3f0000003939b820 */ /* 0x000fe20000400000 */
[----:B------:R-:W3:Y:S01]  /*3440*/  MUFU.EX2 R166, R69 ;  /* 0x0000004500a67308 */ /* 0x000ee20000000800 */
[----:B-1----:R-:W-:Y:S01]  /*3450*/  @!P4 FMUL R164, R164, R164 ;  /* 0x000000a4a4a4c220 */ /* 0x002fe20000400000 */
[----:B------:R-:W-:-:S05]  /*3460*/  FSETP.GEU.AND P4, PT, R77, -126, PT ;  /* 0xc2fc00004d00780b */ /* 0x000fca0003f8e000 */
[----:B------:R-:W-:Y:S01]  /*3470*/  @!P2 FMUL R61, R61, 0.5 ;  /* 0x3f0000003d3da820 */ /* 0x000fe20000400000 */
[----:B------:R-:W1:Y:S01]  /*3480*/  MUFU.EX2 R49, R49 ;  /* 0x0000003100317308 */ /* 0x000e620000000800 */
[----:B--2---:R-:W-:Y:S01]  /*3490*/  @!P1 FMUL R53, R53, R53 ;  /* 0x0000003535359220 */ /* 0x004fe20000400000 */
[----:B------:R-:W-:-:S05]  /*34a0*/  FSETP.GEU.AND P1, PT, R81, -126, PT ;  /* 0xc2fc00005100780b */ /* 0x000fca0003f2e000 */
[----:B------:R-:W-:Y:S01]  /*34b0*/  @!P4 FMUL R77, R77, 0.5 ;  /* 0x3f0000004d4dc820 */ /* 0x000fe20000400000 */
[----:B------:R-:W2:Y:S01]  /*34c0*/  MUFU.EX2 R162, R61 ;  /* 0x0000003d00a27308 */ /* 0x000ea20000000800 */
[----:B---3--:R-:W-:Y:S01]  /*34d0*/  @!P6 FMUL R166, R166, R166 ;  /* 0x000000a6a6a6e220 */ /* 0x008fe20000400000 */
[----:B------:R-:W-:-:S04]  /*34e0*/  FSETP.NEU.AND P6, PT, R177, -INF , PT ;  /* 0xff800000b100780b */ /* 0x000fc80003fcd000 */
[----:B------:R-:W-:Y:S01]  /*34f0*/  FSEL R0, R177, RZ, P6 ;  /* 0x000000ffb1007208 */ /* 0x000fe20003000000 */
[----:B------:R-:W-:Y:S01]  /*3500*/  @!P1 FMUL R81, R81, 0.5 ;  /* 0x3f00000051519820 */ /* 0x000fe20000400000 */
[----:B------:R-:W3:Y:S01]  /*3510*/  MUFU.EX2 R57, R57 ;  /* 0x0000003900397308 */ /* 0x000ee20000000800 */
[----:B------:R-:W-:Y:S01]  /*3520*/  FSETP.GEU.AND P6, PT, R84, -126, PT ;  /* 0xc2fc00005400780b */ /* 0x000fe20003fce000 */
[----:B-1----:R-:W-:Y:S01]  /*3530*/  @!P5 FMUL R49, R49, R49 ;  /* 0x000000313131d220 */ /* 0x002fe20000400000 */
[----:B------:R-:W-:Y:S01]  /*3540*/  FMUL R0, R0, UR5 ;  /* 0x0000000500007c20 */ /* 0x000fe20008400000 */
[----:B------:R-:W-:-:S03]  /*3550*/  FSETP.GEU.AND P5, PT, R80, -126, PT ;  /* 0xc2fc00005000780b */ /* 0x000fc60003fae000 */
[--C-:B------:R-:W-:Y:S01]  /*3560*/  FFMA R26, R26, UR5, -R0.reuse ;  /* 0x000000051a1a7c23 */ /* 0x100fe20008000800 */
[----:B------:R-:W1:Y:S01]  /*3570*/  MUFU.EX2 R182, R77 ;  /* 0x0000004d00b67308 */ /* 0x000e620000000800 */
[--C-:B------:R-:W-:Y:S01]  /*3580*/  FFMA R3, R27, UR5, -R0.reuse ;  /* 0x000000051b037c23 */ /* 0x100fe20008000800 */
[--C-:B------:R-:W-:Y:S01]  /*3590*/  FFMA R31, R31, UR5, -R0.reuse ;  /* 0x000000051f1f7c23 */ /* 0x100fe20008000800 */
[----:B--2---:R-:W-:Y:S01]  /*35a0*/  @!P2 FMUL R162, R162, R162 ;  /* 0x000000a2a2a2a220 */ /* 0x004fe20000400000 */
[----:B------:R-:W-:Y:S01]  /*35b0*/  FSETP.GEU.AND P2, PT, R73, -126, PT ;  /* 0xc2fc00004900780b */ /* 0x000fe20003f4e000 */
[--C-:B------:R-:W-:Y:S01]  /*35c0*/  FFMA R34, R34, UR5, -R0.reuse ;  /* 0x0000000522227c23 */ /* 0x100fe20008000800 */
[----:B------:R-:W-:Y:S01]  /*35d0*/  @!P6 FMUL R84, R84, 0.5 ;  /* 0x3f0000005454e820 */ /* 0x000fe20000400000 */
[--C-:B------:R-:W-:Y:S01]  /*35e0*/  FFMA R30, R30, UR5, -R0.reuse ;  /* 0x000000051e1e7c23 */ /* 0x100fe20008000800 */
[----:B------:R-:W2:Y:S01]  /*35f0*/  MUFU.EX2 R184, R81 ;  /* 0x0000005100b87308 */ /* 0x000ea20000000800 */
[----:B---3--:R-:W-:Y:S01]  /*3600*/  @!P3 FMUL R57, R57, R57 ;  /* 0x000000393939b220 */ /* 0x008fe20000400000 */
[----:B------:R-:W-:Y:S01]  /*3610*/  FSETP.GEU.AND P3, PT, R26, -126, PT ;  /* 0xc2fc00001a00780b */ /* 0x000fe20003f6e000 */
[----:B------:R-:W-:Y:S01]  /*3620*/  @!P5 FMUL R80, R80, 0.5 ;  /* 0x3f0000005050d820 */ /* 0x000fe20000400000 */
[--C-:B------:R-:W-:Y:S01]  /*3630*/  FFMA R38, R38, UR5, -R0.reuse ;  /* 0x0000000526267c23 */ /* 0x100fe20008000800 */
[--C-:B------:R-:W-:Y:S01]  /*3640*/  FFMA R39, R39, UR5, -R0.reuse ;  /* 0x0000000527277c23 */ /* 0x100fe20008000800 */
[--C-:B------:R-:W-:Y:S01]  /*3650*/  FFMA R43, R43, UR5, -R0.reuse ;  /* 0x000000052b2b7c23 */ /* 0x100fe20008000800 */
[--C-:B------:R-:W-:Y:S01]  /*3660*/  FFMA R46, R46, UR5, -R0.reuse ;  /* 0x000000052e2e7c23 */ /* 0x100fe20008000800 */
[----:B------:R-:W3:Y:S01]  /*3670*/  MUFU.EX2 R27, R84 ;  /* 0x00000054001b7308 */ /* 0x000ee20000000800 */
[----:B-1----:R-:W-:Y:S01]  /*3680*/  @!P4 FMUL R182, R182, R182 ;  /* 0x000000b6b6b6c220 */ /* 0x002fe20000400000 */
[----:B------:R-:W-:Y:S01]  /*3690*/  FSETP.GEU.AND P4, PT, R3, -126, PT ;  /* 0xc2fc00000300780b */ /* 0x000fe20003f8e000 */
[----:B------:R-:W-:Y:S01]  /*36a0*/  @!P2 FMUL R73, R73, 0.5 ;  /* 0x3f0000004949a820 */ /* 0x000fe20000400000 */
[--C-:B------:R-:W-:Y:S01]  /*36b0*/  FFMA R35, R35, UR5, -R0.reuse ;  /* 0x0000000523237c23 */ /* 0x100fe20008000800 */
[--C-:B------:R-:W-:Y:S01]  /*36c0*/  FFMA R42, R42, UR5, -R0.reuse ;  /* 0x000000052a2a7c23 */ /* 0x100fe20008000800 */
[--C-:B------:R-:W-:Y:S01]  /*36d0*/  FFMA R50, R50, UR5, -R0.reuse ;  /* 0x0000000532327c23 */ /* 0x100fe20008000800 */
[----:B------:R-:W-:Y:S01]  /*36e0*/  @!P3 FMUL R26, R26, 0.5 ;  /* 0x3f0000001a1ab820 */ /* 0x000fe20000400000 */
[----:B------:R-:W1:Y:S01]  /*36f0*/  MUFU.EX2 R180, R73 ;  /* 0x0000004900b47308 */ /* 0x000e620000000800 */
[----:B--2---:R-:W-:Y:S01]  /*3700*/  @!P1 FMUL R184, R184, R184 ;  /* 0x000000b8b8b89220 */ /* 0x004fe20000400000 */
[----:B------:R-:W-:Y:S01]  /*3710*/  FSETP.GEU.AND P1, PT, R31, -126, PT ;  /* 0xc2fc00001f00780b */ /* 0x000fe20003f2e000 */
[--C-:B------:R-:W-:Y:S01]  /*3720*/  FFMA R51, R51, UR5, -R0.reuse ;  /* 0x0000000533337c23 */ /* 0x100fe20008000800 */
[--C-:B------:R-:W-:Y:S01]  /*3730*/  FFMA R55, R55, UR5, -R0.reuse ;  /* 0x0000000537377c23 */ /* 0x100fe20008000800 */
[--C-:B------:R-:W-:Y:S01]  /*3740*/  FFMA R58, R58, UR5, -R0.reuse ;  /* 0x000000053a3a7c23 */ /* 0x100fe20008000800 */
[--C-:B------:R-:W-:Y:S01]  /*3750*/  FFMA R47, R47, UR5, -R0.reuse ;  /* 0x000000052f2f7c23 */ /* 0x100fe20008000800 */
[----:B------:R-:W-:Y:S01]  /*3760*/  @!P4 FMUL R3, R3, 0.5 ;  /* 0x3f0000000303c820 */ /* 0x000fe20000400000 */
[----:B------:R-:W2:Y:S01]  /*3770*/  MUFU.EX2 R61, R80 ;  /* 0x00000050003d7308 */ /* 0x000ea20000000800 */
[----:B---3--:R-:W-:Y:S01]  /*3780*/  @!P6 FMUL R27, R27, R27 ;  /* 0x0000001b1b1be220 */ /* 0x008fe20000400000 */
[----:B------:R-:W-:Y:S01]  /*3790*/  FSETP.GEU.AND P6, PT, R34, -126, PT ;  /* 0xc2fc00002200780b */ /* 0x000fe20003fce000 */
[--C-:B------:R-:W-:Y:S01]  /*37a0*/  FFMA R54, R54, UR5, -R0.reuse ;  /* 0x0000000536367c23 */ /* 0x100fe20008000800 */
[--C-:B------:R-:W-:Y:S01]  /*37b0*/  FFMA R62, R62, UR5, -R0.reuse ;  /* 0x000000053e3e7c23 */ /* 0x100fe20008000800 */
[--C-:B------:R-:W-:Y:S01]  /*37c0*/  FFMA R63, R63, UR5, -R0.reuse ;  /* 0x000000053f3f7c23 */ /* 0x100fe20008000800 */
[--C-:B------:R-:W-:Y:S01]  /*37d0*/  FFMA R67, R67, UR5, -R0.reuse ;  /* 0x0000000543437c23 */ /* 0x100fe20008000800 */
[----:B------:R-:W-:Y:S01]  /*37e0*/  @!P1 FMUL R31, R31, 0.5 ;  /* 0x3f0000001f1f9820 */ /* 0x000fe20000400000 */
[----:B------:R-:W3:Y:S01]  /*37f0*/  MUFU.EX2 R169, R26 ;  /* 0x0000001a00a97308 */ /* 0x000ee20000000800 */
[----:B-1----:R-:W-:Y:S01]  /*3800*/  @!P2 FMUL R180, R180, R180 ;  /* 0x000000b4b4b4a220 */ /* 0x002fe20000400000 */
[----:B------:R-:W-:Y:S01]  /*3810*/  FSETP.GEU.AND P2, PT, R2, -126, PT ;  /* 0xc2fc00000200780b */ /* 0x000fe20003f4e000 */
[--C-:B------:R-:W-:Y:S01]  /*3820*/  FFMA R74, R74, UR5, -R0.reuse ;  /* 0x000000054a4a7c23 */ /* 0x100fe20008000800 */
        /* <DEDUP_REMOVED lines=12> */
[----:B------:R2:W4:Y:S01]  /*38f0*/  MUFU.EX2 R18, R31 ;  /* 0x0000001f00127308 */ /* 0x0005220000000800 */
[----:B---3--:R-:W-:Y:S01]  /*3900*/  @!P3 FMUL R169, R169, R169 ;  /* 0x000000a9a9a9b220 */ /* 0x008fe20000400000 */
[----:B------:R-:W-:Y:S01]  /*3910*/  FSETP.GEU.AND P3, PT, R38, -126, PT ;  /* 0xc2fc00002600780b */ /* 0x000fe20003f6e000 */
[--C-:B------:R-:W-:Y:S01]  /*3920*/  FFMA R71, R71, UR5, -R0.reuse ;  /* 0x0000000547477c23 */ /* 0x100fe20008000800 */
[--C-:B------:R-:W-:Y:S01]  /*3930*/  FFMA R79, R79, UR5, -R0.reuse ;  /* 0x000000054f4f7c23 */ /* 0x100fe20008000800 */
[--C-:B------:R-:W-:Y:S01]  /*3940*/  FFMA R86, R86, UR5, -R0.reuse ;  /* 0x0000000556567c23 */ /* 0x100fe20008000800 */
[----:B------:R-:W-:Y:S01]  /*3950*/  FFMA R87, R87, UR5, -R0 ;  /* 0x0000000557577c23 */ /* 0x000fe20008000800 */
[----:B------:R-:W-:Y:S01]  /*3960*/  @!P5 FMUL R30, R30, 0.5 ;  /* 0x3f0000001e1ed820 */ /* 0x000fe20000400000 */
[----:B------:R-:W3:Y:S01]  /*3970*/  MUFU.EX2 R173, R34 ;  /* 0x0000002200ad7308 */ /* 0x000ee20000000800 */
[----:B-1----:R-:W-:Y:S01]  /*3980*/  @!P4 FMUL R16, R16, R16 ;  /* 0x000000101010c220 */ /* 0x002fe20000400000 */
[----:B------:R-:W-:Y:S01]  /*3990*/  FSETP.GEU.AND P4, PT, R39, -126, PT ;  /* 0xc2fc00002700780b */ /* 0x000fe20003f8e000 */
[----:B------:R-:W-:Y:S01]  /*39a0*/  FADD R0, R168, R37 ;  /* 0x00000025a8007221 */ /* 0x000fe20000000000 */
[----:B------:R-:W-:Y:S01]  /*39b0*/  FADD R3, R152, R53 ;  /* 0x0000003598037221 */ /* 0x000fe20000000000 */
[----:B--2---:R-:W-:Y:S01]  /*39c0*/  FADD R31, R156, R61 ;  /* 0x0000003d9c1f7221 */ /* 0x004fe20000000000 */
[----:B------:R-:W-:Y:S01]  /*39d0*/  FADD R32, R29, R184 ;  /* 0x000000b81d207221 */ /* 0x000fe20000000000 */
[----:B------:R-:W-:Y:S01]  /*39e0*/  @!P3 FMUL R38, R38, 0.5 ;  /* 0x3f0000002626b820 */ /* 0x000fe20000400000 */
[----:B------:R1:W2:Y:S01]  /*39f0*/  MUFU.EX2 R186, R2 ;  /* 0x0000000200ba7308 */ /* 0x0002a20000000800 */
[----:B----4-:R-:W-:Y:S01]  /*3a00*/  @!P1 FMUL R18, R18, R18 ;  /* 0x0000001212129220 */ /* 0x010fe20000400000 */
[----:B------:R-:W-:Y:S01]  /*3a10*/  FSETP.GEU.AND P1, PT, R43, -126, PT ;  /* 0xc2fc00002b00780b */ /* 0x000fe20003f2e000 */
[----:B------:R-:W-:Y:S01]  /*3a20*/  FADD R36, R0, R3 ;  /* 0x0000000300247221 */ /* 0x000fe20000000000 */
[----:B------:R-:W-:Y:S01]  /*3a30*/  FADD R0, R15, R160 ;  /* 0x000000a00f007221 */ /* 0x000fe20000000000 */
[----:B------:R-:W-:Y:S01]  /*3a40*/  FADD R3, R19, R164 ;  /* 0x000000a413037221 */ /* 0x000fe20000000000 */
[----:B------:R-:W-:Y:S01]  /*3a50*/  F2FP.BF16.F32.PACK_AB R168, R15, R168 ;  /* 0x000000a80fa8723e */ /* 0x000fe200000010ff */
[----:B------:R-:W-:Y:S01]  /*3a60*/  @!P4 FMUL R39, R39, 0.5 ;  /* 0x3f0000002727c820 */ /* 0x000fe20000400000 */
[----:B------:R-:W4:Y:S01]  /*3a70*/  MUFU.EX2 R171, R30 ;  /* 0x0000001e00ab7308 */ /* 0x000f220000000800 */
[----:B---3--:R-:W-:Y:S01]  /*3a80*/  @!P6 FMUL R173, R173, R173 ;  /* 0x000000adadade220 */ /* 0x008fe20000400000 */
[----:B------:R-:W-:Y:S01]  /*3a90*/  FSETP.GEU.AND P6, PT, R46, -126, PT ;  /* 0xc2fc00002e00780b */ /* 0x000fe20003fce000 */
[----:B-1----:R-:W-:Y:S01]  /*3aa0*/  FADD R2, R172, R45 ;  /* 0x0000002dac027221 */ /* 0x002fe20000000000 */
[----:B------:R-:W-:-:S02]  /*3ab0*/  F2FP.BF16.F32.PACK_AB R172, R19, R172 ;  /* 0x000000ac13ac723e */ /* 0x000fc400000010ff */
[----:B------:R-:W-:Y:S01]  /*3ac0*/  F2FP.BF16.F32.PACK_AB R152, R23, R152 ;  /* 0x000000981798723e */ /* 0x000fe200000010ff */
[----:B------:R-:W-:Y:S01]  /*3ad0*/  @!P1 FMUL R43, R43, 0.5 ;  /* 0x3f0000002b2b9820 */ /* 0x000fe20000400000 */
[----:B------:R-:W1:Y:S01]  /*3ae0*/  MUFU.EX2 R175, R38 ;  /* 0x0000002600af7308 */ /* 0x000e620000000800 */
[----:B--2---:R-:W-:Y:S01]  /*3af0*/  @!P2 FMUL R186, R186, R186 ;  /* 0x000000bababaa220 */ /* 0x004fe20000400000 */
[----:B------:R-:W-:Y:S02]  /*3b00*/  FSETP.GEU.AND P2, PT, R35, -126, PT ;  /* 0xc2fc00002300780b */ /* 0x000fe40003f4e000 */
[----:B------:R-:W-:Y:S01]  /*3b10*/  F2FP.BF16.F32.PACK_AB R156, R29, R156 ;  /* 0x0000009c1d9c723e */ /* 0x000fe200000010ff */
[----:B------:R-:W-:Y:S01]  /*3b20*/  FADD R34, R33, R186 ;  /* 0x000000ba21227221 */ /* 0x000fe20000000000 */
[----:B------:R-:W-:Y:S01]  /*3b30*/  F2FP.BF16.F32.PACK_AB R160, R160, R37 ;  /* 0x00000025a0a0723e */ /* 0x000fe200000010ff */
[----:B------:R-:W-:Y:S01]  /*3b40*/  @!P6 FMUL R46, R46, 0.5 ;  /* 0x3f0000002e2ee820 */ /* 0x000fe20000400000 */
[----:B------:R-:W2:Y:S01]  /*3b50*/  MUFU.EX2 R22, R39 ;  /* 0x0000002700167308 */ /* 0x000ea20000000800 */
[----:B----4-:R-:W-:Y:S01]  /*3b60*/  @!P5 FMUL R171, R171, R171 ;  /* 0x000000abababd220 */ /* 0x010fe20000400000 */
[----:B------:R-:W-:-:S02]  /*3b70*/  FSETP.GEU.AND P5, PT, R42, -126, PT ;  /* 0xc2fc00002a00780b */ /* 0x000fc40003fae000 */
[----:B------:R-:W-:Y:S02]  /*3b80*/  F2FP.BF16.F32.PACK_AB R164, R164, R45 ;  /* 0x0000002da4a4723e */ /* 0x000fe400000010ff */
[----:B------:R-:W-:Y:S01]  /*3b90*/  F2FP.BF16.F32.PACK_AB R184, R184, R61 ;  /* 0x0000003db8b8723e */ /* 0x000fe200000010ff */
[----:B------:R-:W-:Y:S01]  /*3ba0*/  @!P2 FMUL R35, R35, 0.5 ;  /* 0x3f0000002323a820 */ /* 0x000fe20000400000 */
[----:B------:R3:W4:Y:S01]  /*3bb0*/  MUFU.EX2 R24, R43 ;  /* 0x0000002b00187308 */ /* 0x0007220000000800 */
[----:B-1----:R-:W-:Y:S01]  /*3bc0*/  @!P3 FMUL R175, R175, R175 ;  /* 0x000000afafafb220 */ /* 0x002fe20000400000 */
[----:B------:R-:W-:Y:S02]  /*3bd0*/  FSETP.GEU.AND P3, PT, R50, -126, PT ;  /* 0xc2fc00003200780b */ /* 0x000fe40003f6e000 */
[----:B------:R-:W-:-:S03]  /*3be0*/  F2FP.BF16.F32.PACK_AB R186, R186, R27 ;  /* 0x0000001bbaba723e */ /* 0x000fc600000010ff */
[----:B------:R-:W-:Y:S01]  /*3bf0*/  @!P5 FMUL R42, R42, 0.5 ;  /* 0x3f0000002a2ad820 */ /* 0x000fe20000400000 */
[----:B------:R-:W1:Y:S01]  /*3c00*/  MUFU.EX2 R155, R46 ;  /* 0x0000002e009b7308 */ /* 0x000e620000000800 */
[----:B--2---:R-:W-:Y:S01]  /*3c10*/  @!P4 FMUL R22, R22, R22 ;  /* 0x000000161616c220 */ /* 0x004fe20000400000 */
[----:B------:R-:W-:Y:S01]  /*3c20*/  FSETP.GEU.AND P4, PT, R51, -126, PT ;  /* 0xc2fc00003300780b */ /* 0x000fe20003f8e000 */
[----:B---3--:R-:W-:Y:S01]  /*3c30*/  FADD R43, R2, R31 ;  /* 0x0000001f022b7221 */ /* 0x008fe20000000000 */
[----:B------:R-:W-:Y:S01]  /*3c40*/  FADD R31, R23, R180 ;  /* 0x000000b4171f7221 */ /* 0x000fe20000000000 */
[----:B------:R-:W-:Y:S01]  /*3c50*/  FADD R2, R170, R41 ;  /* 0x00000029aa027221 */ /* 0x000fe20000000000 */
[----:B------:R-:W-:Y:S01]  /*3c60*/  F2FP.BF16.F32.PACK_AB R170, R17, R170 ;  /* 0x000000aa11aa723e */ /* 0x000fe200000010ff */
[----:B------:R-:W-:Y:S01]  /*3c70*/  @!P3 FMUL R50, R50, 0.5 ;  /* 0x3f0000003232b820 */ /* 0x000fe20000400000 */
[----:B------:R2:W3:Y:S01]  /*3c80*/  MUFU.EX2 R20, R35 ;  /* 0x0000002300147308 */ /* 0x0004e20000000800 */
        /* <DEDUP_REMOVED lines=8> */
[----:B-1----:R-:W-:Y:S01]  /*3d10*/  @!P6 FMUL R155, R155, R155 ;  /* 0x0000009b9b9be220 */ /* 0x002fe20000400000 */
[----:B------:R-:W-:Y:S01]  /*3d20*/  FSETP.GEU.AND P6, PT, R58, -126, PT ;  /* 0xc2fc00003a00780b */ /* 0x000fe20003fce000 */
[----:B--2---:R-:W-:Y:S01]  /*3d30*/  FADD R35, R154, R57 ;  /* 0x000000399a237221 */ /* 0x004fe20000000000 */
[----:B------:R-:W-:Y:S01]  /*3d40*/  FADD R31, R31, R34 ;  /* 0x000000221f1f7221 */ /* 0x000fe20000000000 */
[----:B------:R-:W-:-:S02]  /*3d50*/  F2FP.BF16.F32.PACK_AB R154, R25, R154 ;  /* 0x0000009a199a723e */ /* 0x000fc400000010ff */
[----:B------:R-:W-:Y:S01]  /*3d60*/  @!P1 FMUL R55, R55, 0.5 ;  /* 0x3f00000037379820 */ /* 0x000fe20000400000 */
[----:B------:R-:W1:Y:S01]  /*3d70*/  MUFU.EX2 R157, R50 ;  /* 0x00000032009d7308 */ /* 0x000e620000000800 */
[----:B---3--:R-:W-:Y:S01]  /*3d80*/  @!P2 FMUL R20, R20, R20 ;  /* 0x000000141414a220 */ /* 0x008fe20000400000 */
[----:B------:R-:W-:Y:S01]  /*3d90*/  FSETP.GEU.AND P2, PT, R47, -126, PT ;  /* 0xc2fc00002f00780b */ /* 0x000fe20003f4e000 */
[----:B------:R-:W-:Y:S01]  /*3da0*/  FADD R39, R2, R35 ;  /* 0x0000002302277221 */ /* 0x000fe20000000000 */
[----:B------:R-:W-:Y:S01]  /*3db0*/  FADD R2, R17, R162 ;  /* 0x000000a211027221 */ /* 0x000fe20000000000 */
[----:B------:R-:W-:Y:S01]  /*3dc0*/  FADD R35, R25, R182 ;  /* 0x000000b619237221 */ /* 0x000fe20000000000 */
[----:B------:R-:W-:Y:S01]  /*3dd0*/  F2FP.BF16.F32.PACK_AB R162, R162, R41 ;  /* 0x00000029a2a2723e */ /* 0x000fe200000010ff */
[----:B------:R-:W-:Y:S01]  /*3de0*/  @!P6 FMUL R58, R58, 0.5 ;  /* 0x3f0000003a3ae820 */ /* 0x000fe20000400000 */
[----:B------:R-:W2:Y:S01]  /*3df0*/  MUFU.EX2 R28, R51 ;  /* 0x00000033001c7308 */ /* 0x000ea20000000800 */
[----:B----4-:R-:W-:Y:S01]  /*3e00*/  @!P5 FMUL R153, R153, R153 ;  /* 0x000000999999d220 */ /* 0x010fe20000400000 */
[----:B------:R-:W-:Y:S01]  /*3e10*/  FSETP.GEU.AND P5, PT, R54, -126, PT ;  /* 0xc2fc00003600780b */ /* 0x000fe20003fae000 */
[----:B------:R-:W-:Y:S01]  /*3e20*/  FADD R2, R2, R35 ;  /* 0x0000002302027221 */ /* 0x000fe20000000000 */
[----:B------:R-:W-:-:S02]  /*3e30*/  F2FP.BF16.F32.PACK_AB R180, R180, R53 ;  /* 0x00000035b4b4723e */ /* 0x000fc400000010ff */
[----:B------:R-:W-:Y:S01]  /*3e40*/  F2FP.BF16.F32.PACK_AB R182, R182, R57 ;  /* 0x00000039b6b6723e */ /* 0x000fe200000010ff */
[----:B------:R-:W-:Y:S01]  /*3e50*/  @!P2 FMUL R47, R47, 0.5 ;  /* 0x3f0000002f2fa820 */ /* 0x000fe20000400000 */
[----:B------:R-:W3:Y:S01]  /*3e60*/  MUFU.EX2 R30, R55 ;  /* 0x00000037001e7308 */ /* 0x000ee20000000800 */
[----:B-1----:R-:W-:Y:S01]  /*3e70*/  @!P3 FMUL R157, R157, R157 ;  /* 0x0000009d9d9db220 */ /* 0x002fe20000400000 */
[----:B------:R-:W-:Y:S01]  /*3e80*/  FSETP.GEU.AND P3, PT, R62, -126, PT ;  /* 0xc2fc00003e00780b */ /* 0x000fe20003f6e000 */
[----:B------:R-:W-:Y:S01]  /*3e90*/  FADD R31, R2, R31 ;  /* 0x0000001f021f7221 */ /* 0x000fe20000000000 */
[----:B------:R-:W-:Y:S01]  /*3ea0*/  MOV R2, UR7 ;  /* 0x0000000700027c02 */ /* 0x000fe20008000f00 */
[----:B------:R-:W-:Y:S02]  /*3eb0*/  UIADD3 UR7, UR36, 0x1, URZ ;  /* 0x0000000124077890 */ /* 0x000fe4000fffe03f */
[----:B------:R-:W-:Y:S01]  /*3ec0*/  @!P5 FMUL R54, R54, 0.5 ;  /* 0x3f0000003636d820 */ /* 0x000fe20000400000 */
[----:B------:R-:W1:Y:S01]  /*3ed0*/  MUFU.EX2 R58, R58 ;  /* 0x0000003a003a7308 */ /* 0x000e620000000800 */
[----:B--2---:R-:W-:Y:S01]  /*3ee0*/  @!P4 FMUL R28, R28, R28 ;  /* 0x0000001c1c1cc220 */ /* 0x004fe20000400000 */
[----:B------:R-:W-:Y:S01]  /*3ef0*/  FSETP.GEU.AND P4, PT, R63, -126, PT ;  /* 0xc2fc00003f00780b */ /* 0x000fe20003f8e000 */
[----:B------:R-:W-:Y:S01]  /*3f00*/  UISETP.NE.AND UP0, UPT, UR7, 0x5, UPT ;  /* 0x000000050700788c */ /* 0x000fe2000bf05270 */
[----:B------:R2:W-:Y:S03]  /*3f10*/  SYNCS.ARRIVE.TRANS64.A1T0 RZ, [R2+UR6], RZ ;  /* 0x000000ff02ff79a7 */ /* 0x0005e60008100006 */
[----:B------:R-:W-:Y:S01]  /*3f20*/  @!P3 FMUL R62, R62, 0.5 ;  /* 0x3f0000003e3eb820 */ /* 0x000fe20000400000 */
[----:B------:R4:W5:Y:S01]  /*3f30*/  MUFU.EX2 R26, R47 ;  /* 0x0000002f001a7308 */ /* 0x0009620000000800 */
[----:B---3--:R-:W-:Y:S01]  /*3f40*/  @!P1 FMUL R30, R30, R30 ;  /* 0x0000001e1e1e9220 */ /* 0x008fe20000400000 */
[----:B------:R-:W-:Y:S01]  /*3f50*/  FSETP.GEU.AND P1, PT, R67, -126, PT ;  /* 0xc2fc00004300780b */ /* 0x000fe20003f2e000 */
[----:B------:R-:W-:-:S02]  /*3f60*/  USEL UR5, URZ, 0x1, UP0 ;  /* 0x000000013f057887 */ /* 0x000fc40008000000 */
[----:B------:R-:W-:Y:S02]  /*3f70*/  USEL UR7, UR7, URZ, UP0 ;  /* 0x0000003f07077287 */ /* 0x000fe40008000000 */
[----:B------:R-:W-:Y:S01]  /*3f80*/  @!P4 FMUL R63, R63, 0.5 ;  /* 0x3f0000003f3fc820 */ /* 0x000fe20000400000 */
[----:B------:R-:W3:Y:S01]  /*3f90*/  MUFU.EX2 R159, R54 ;  /* 0x00000036009f7308 */ /* 0x000ee20000000800 */
[----:B-1----:R-:W-:Y:S01]  /*3fa0*/  @!P6 FMUL R58, R58, R58 ;  /* 0x0000003a3a3ae220 */ /* 0x002fe20000400000 */
[----:B------:R-:W-:Y:S01]  /*3fb0*/  FSETP.GEU.AND P6, PT, R74, -126, PT ;  /* 0xc2fc00004a00780b */ /* 0x000fe20003fce000 */
[----:B----4-:R-:W-:Y:S01]  /*3fc0*/  FADD R47, R3, R32 ;  /* 0x00000020032f7221 */ /* 0x010fe20000000000 */
[----:B------:R-:W-:Y:S01]  /*3fd0*/  FADD R3, R174, R49 ;  /* 0x00000031ae037221 */ /* 0x000fe20000000000 */
[----:B------:R-:W-:Y:S01]  /*3fe0*/  FADD R32, R158, R27 ;  /* 0x0000001b9e207221 */ /* 0x000fe20000000000 */
[----:B------:R-:W-:Y:S01]  /*3ff0*/  ULOP3.LUT UR39, UR39, UR5, URZ, 0x3c, !UPT ;  /* 0x0000000527277292 */ /* 0x000fe2000f8e3c3f */
[----:B------:R-:W-:Y:S01]  /*4000*/  @!P1 FMUL R67, R67, 0.5 ;  /* 0x3f00000043439820 */ /* 0x000fe20000400000 */
[----:B------:R-:W1:Y:S01]  /*4010*/  MUFU.EX2 R163, R63 ;  /* 0x0000003f00a37308 */ /* 0x000e620000000800 */
[----:B-----5:R-:W-:Y:S01]  /*4020*/  @!P2 FMUL R26, R26, R26 ;  /* 0x0000001a1a1aa220 */ /* 0x020fe20000400000 */
        /* <DEDUP_REMOVED lines=9> */
[----:B------:R-:W-:Y:S01]  /*40c0*/  FADD R39, R39, R32 ;  /* 0x0000002027277221 */ /* 0x000fe20000000000 */
[----:B------:R-:W-:Y:S01]  /*40d0*/  FADD R31, R38, R31 ;  /* 0x0000001f261f7221 */ /* 0x000fe20000000000 */
[----:B------:R-:W-:-:S02]  /*40e0*/  F2FP.BF16.F32.PACK_AB R158, R33, R158 ;  /* 0x0000009e219e723e */ /* 0x000fc400000010ff */
[----:B------:R-:W-:Y:S01]  /*40f0*/  @!P2 FMUL R59, R59, 0.5 ;  /* 0x3f0000003b3ba820 */ /* 0x000fe20000400000 */
[----:B------:R-:W3:Y:S01]  /*4100*/  MUFU.EX2 R165, R67 ;  /* 0x0000004300a57308 */ /* 0x000ee20000000800 */
[----:B-1----:R-:W-:Y:S01]  /*4110*/  @!P4 FMUL R163, R163, R163 ;  /* 0x000000a3a3a3c220 */ /* 0x002fe20000400000 */
[----:B------:R-:W-:Y:S01]  /*4120*/  FSETP.GEU.AND P4, PT, R82, -126, PT ;  /* 0xc2fc00005200780b */ /* 0x000fe20003f8e000 */
[----:B------:R-:W-:Y:S01]  /*4130*/  FADD R36, R36, R39 ;  /* 0x0000002724247221 */ /* 0x000fe20000000000 */
[----:B------:R-:W-:-:S03]  /*4140*/  F2FP.BF16.F32.PACK_AB R169, R16, R169 ;  /* 0x000000a910a9723e */ /* 0x000fc600000010ff */
[----:B------:R-:W-:Y:S01]  /*4150*/  @!P5 FMUL R66, R66, 0.5 ;  /* 0x3f0000004242d820 */ /* 0x000fe20000400000 */
[----:B------:R-:W1:Y:S01]  /*4160*/  MUFU.EX2 R161, R59 ;  /* 0x0000003b00a17308 */ /* 0x000e620000000800 */
[----:B----4-:R-:W-:Y:S01]  /*4170*/  @!P3 FMUL R62, R62, R62 ;  /* 0x0000003e3e3eb220 */ /* 0x010fe20000400000 */
[----:B------:R-:W-:-:S05]  /*4180*/  FSETP.GEU.AND P3, PT, R75, -126, PT ;  /* 0xc2fc00004b00780b */ /* 0x000fca0003f6e000 */
[----:B------:R-:W-:Y:S01]  /*4190*/  @!P4 FMUL R82, R82, 0.5 ;  /* 0x3f0000005252c820 */ /* 0x000fe20000400000 */
[----:B------:R-:W4:Y:S01]  /*41a0*/  MUFU.EX2 R74, R74 ;  /* 0x0000004a004a7308 */ /* 0x000f220000000800 */
[----:B---3--:R-:W-:Y:S01]  /*41b0*/  @!P1 FMUL R165, R165, R165 ;  /* 0x000000a5a5a59220 */ /* 0x008fe20000400000 */
[----:B------:R-:W-:-:S03]  /*41c0*/  FSETP.GEU.AND P1, PT, R83, -126, PT ;  /* 0xc2fc00005300780b */ /* 0x000fc60003f2e000 */
[----:B------:R-:W-:Y:S02]  /*41d0*/  FADD R40, R20, R165 ;  /* 0x000000a514287221 */ /* 0x000fe40000000000 */
[----:B------:R-:W-:Y:S01]  /*41e0*/  @!P3 FMUL R75, R75, 0.5 ;  /* 0x3f0000004b4bb820 */ /* 0x000fe20000400000 */
[----:B------:R-:W3:Y:S01]  /*41f0*/  MUFU.EX2 R66, R66 ;  /* 0x0000004200427308 */ /* 0x000ee20000000800 */
[----:B-1----:R-:W-:Y:S01]  /*4200*/  @!P2 FMUL R161, R161, R161 ;  /* 0x000000a1a1a1a220 */ /* 0x002fe20000400000 */
[----:B------:R-:W-:-:S03]  /*4210*/  FSETP.GEU.AND P2, PT, R70, -126, PT ;  /* 0xc2fc00004600780b */ /* 0x000fc60003f4e000 */
[----:B------:R-:W-:Y:S01]  /*4220*/  FADD R34, R16, R161 ;  /* 0x000000a110227221 */ /* 0x000fe20000000000 */
[----:B------:R-:W-:Y:S01]  /*4230*/  F2FP.BF16.F32.PACK_AB R161, R161, R58 ;  /* 0x0000003aa1a1723e */ /* 0x000fe200000010ff */
[----:B------:R-:W-:Y:S01]  /*4240*/  @!P1 FMUL R83, R83, 0.5 ;  /* 0x3f00000053539820 */ /* 0x000fe20000400000 */
[----:B------:R-:W1:Y:S01]  /*4250*/  MUFU.EX2 R181, R75 ;  /* 0x0000004b00b57308 */ /* 0x000e620000000800 */
[----:B----4-:R-:W-:Y:S01]  /*4260*/  @!P6 FMUL R74, R74, R74 ;  /* 0x0000004a4a4ae220 */ /* 0x010fe20000400000 */
[----:B------:R-:W-:-:S03]  /*4270*/  FSETP.GEU.AND P6, PT, R78, -126, PT ;  /* 0xc2fc00004e00780b */ /* 0x000fc60003fce000 */
        /* <DEDUP_REMOVED lines=8> */
[----:B------:R-:W-:Y:S01]  /*4300*/  FADD R35, R173, R66 ;  /* 0x00000042ad237221 */ /* 0x000fe20000000000 */
[----:B------:R-:W-:Y:S01]  /*4310*/  F2FP.BF16.F32.PACK_AB R171, R18, R171 ;  /* 0x000000ab12ab723e */ /* 0x000fe200000010ff */
[----:B------:R-:W-:Y:S01]  /*4320*/  @!P6 FMUL R78, R78, 0.5 ;  /* 0x3f0000004e4ee820 */ /* 0x000fe20000400000 */
[----:B------:R-:W3:Y:S01]  /*4330*/  MUFU.EX2 R185, R83 ;  /* 0x0000005300b97308 */ /* 0x000ee20000000800 */
[----:B-1----:R-:W-:Y:S01]  /*4340*/  @!P3 FMUL R181, R181, R181 ;  /* 0x000000b5b5b5b220 */ /* 0x002fe20000400000 */
[----:B------:R-:W-:-:S02]  /*4350*/  FSETP.GEU.AND P3, PT, R79, -126, PT ;  /* 0xc2fc00004f00780b */ /* 0x000fc40003f6e000 */
[----:B------:R-:W-:Y:S01]  /*4360*/  F2FP.BF16.F32.PACK_AB R173, R20, R173 ;  /* 0x000000ad14ad723e */ /* 0x000fe200000010ff */
[----:B------:R-:W-:Y:S01]  /*4370*/  FADD R51, R24, R181 ;  /* 0x000000b518337221 */ /* 0x000fe20000000000 */
[----:B------:R-:W-:Y:S01]  /*4380*/  F2FP.BF16.F32.PACK_AB R165, R165, R66 ;  /* 0x00000042a5a5723e */ /* 0x000fe200000010ff */
[----:B------:R-:W-:Y:S01]  /*4390*/  @!P5 FMUL R71, R71, 0.5 ;  /* 0x3f0000004747d820 */ /* 0x000fe20000400000 */
[----:B------:R-:W1:Y:S01]  /*43a0*/  MUFU.EX2 R70, R70 ;  /* 0x0000004600467308 */ /* 0x000e620000000800 */
[----:B----4-:R-:W-:Y:S01]  /*43b0*/  @!P4 FMUL R82, R82, R82 ;  /* 0x000000525252c220 */ /* 0x010fe20000400000 */
[----:B------:R-:W-:Y:S01]  /*43c0*/  FSETP.GEU.AND P4, PT, R86, -126, PT ;  /* 0xc2fc00005600780b */ /* 0x000fe20003f8e000 */
[----:B------:R-:W-:Y:S01]  /*43d0*/  FADD R48, R34, R51 ;  /* 0x0000003322307221 */ /* 0x000fe20000000000 */
[----:B------:R-:W-:Y:S01]  /*43e0*/  FADD R34, R18, R163 ;  /* 0x000000a312227221 */ /* 0x000fe20000000000 */
[----:B------:R-:W-:Y:S01]  /*43f0*/  FADD R44, R157, R82 ;  /* 0x000000529d2c7221 */ /* 0x000fe20000000000 */
[C---:B------:R-:W-:Y:S01]  /*4400*/  F2FP.BF16.F32.PACK_AB R157, R28.reuse, R157 ;  /* 0x0000009d1c9d723e */ /* 0x040fe200000010ff */
[----:B------:R-:W-:Y:S01]  /*4410*/  @!P3 FMUL R79, R79, 0.5 ;  /* 0x3f0000004f4fb820 */ /* 0x000fe20000400000 */
[----:B------:R-:W4:Y:S01]  /*4420*/  MUFU.EX2 R167, R71 ;  /* 0x0000004700a77308 */ /* 0x000f220000000800 */
[----:B---3--:R-:W-:Y:S01]  /*4430*/  @!P1 FMUL R185, R185, R185 ;  /* 0x000000b9b9b99220 */ /* 0x008fe20000400000 */
[----:B------:R-:W-:Y:S01]  /*4440*/  FSETP.GEU.AND P1, PT, R87, -126, PT ;  /* 0xc2fc00005700780b */ /* 0x000fe20003f2e000 */
[----:B------:R-:W-:Y:S01]  /*4450*/  FADD R59, R35, R44 ;  /* 0x0000002c233b7221 */ /* 0x000fe20000000000 */
[----:B------:R-:W-:Y:S01]  /*4460*/  F2FP.BF16.F32.PACK_AB R163, R163, R62 ;  /* 0x0000003ea3a3723e */ /* 0x000fe200000010ff */
[----:B------:R-:W-:Y:S01]  /*4470*/  FADD R55, R28, R185 ;  /* 0x000000b91c377221 */ /* 0x000fe20000000000 */
[----:B------:R-:W-:Y:S01]  /*4480*/  F2FP.BF16.F32.PACK_AB R181, R181, R74 ;  /* 0x0000004ab5b5723e */ /* 0x000fe200000010ff */
[----:B------:R-:W-:Y:S01]  /*4490*/  @!P4 FMUL R86, R86, 0.5 ;  /* 0x3f0000005656c820 */ /* 0x000fe20000400000 */
[----:B------:R-:W3:Y:S01]  /*44a0*/  MUFU.EX2 R78, R78 ;  /* 0x0000004e004e7308 */ /* 0x000ee20000000800 */
[----:B-1----:R-:W-:Y:S01]  /*44b0*/  @!P2 FMUL R70, R70, R70 ;  /* 0x000000464646a220 */ /* 0x002fe20000400000 */
[----:B------:R-:W-:Y:S01]  /*44c0*/  FADD R63, R40, R55 ;  /* 0x00000037283f7221 */ /* 0x000fe20000000000 */
[----:B------:R-:W-:Y:S01]  /*44d0*/  FADD R46, R46, R59 ;  /* 0x0000003b2e2e7221 */ /* 0x000fe20000000000 */
[----:B------:R-:W-:Y:S01]  /*44e0*/  F2FP.BF16.F32.PACK_AB R185, R185, R82 ;  /* 0x00000052b9b9723e */ /* 0x000fe200000010ff */
[----:B------:R-:W-:Y:S01]  /*44f0*/  FADD R35, R175, R70 ;  /* 0x00000046af237221 */ /* 0x000fe20000000000 */
[----:B------:R-:W-:Y:S01]  /*4500*/  FADD R48, R48, R63 ;  /* 0x0000003f30307221 */ /* 0x000fe20000000000 */
[----:B------:R-:W-:Y:S01]  /*4510*/  @!P1 FMUL R87, R87, 0.5 ;  /* 0x3f00000057579820 */ /* 0x000fe20000400000 */
[----:B------:R-:W1:Y:S01]  /*4520*/  MUFU.EX2 R183, R79 ;  /* 0x0000004f00b77308 */ /* 0x000e620000000800 */
[----:B----4-:R-:W-:Y:S01]  /*4530*/  @!P5 FMUL R167, R167, R167 ;  /* 0x000000a7a7a7d220 */ /* 0x010fe20000400000 */
[----:B------:R-:W-:-:S03]  /*4540*/  F2FP.BF16.F32.PACK_AB R175, R22, R175 ;  /* 0x000000af16af723e */ /* 0x000fc600000010ff */
[----:B------:R-:W-:Y:S01]  /*4550*/  FADD R40, R22, R167 ;  /* 0x000000a716287221 */ /* 0x000fe20000000000 */
[----:B------:R-:W-:Y:S02]  /*4560*/  F2FP.BF16.F32.PACK_AB R167, R167, R70 ;  /* 0x00000046a7a7723e */ /* 0x000fe400000010ff */
[----:B------:R-:W4:Y:S01]  /*4570*/  MUFU.EX2 R0, R86 ;  /* 0x0000005600007308 */ /* 0x000f220000000800 */
[----:B---3--:R-:W-:-:S04]  /*4580*/  @!P6 FMUL R78, R78, R78 ;  /* 0x0000004e4e4ee220 */ /* 0x008fc80000400000 */
[----:B------:R-:W-:Y:S01]  /*4590*/  FADD R42, R155, R78 ;  /* 0x0000004e9b2a7221 */ /* 0x000fe20000000000 */
[----:B------:R-:W-:Y:S02]  /*45a0*/  F2FP.BF16.F32.PACK_AB R155, R26, R155 ;  /* 0x0000009b1a9b723e */ /* 0x000fe400000010ff */
[----:B------:R-:W3:Y:S01]  /*45b0*/  MUFU.EX2 R187, R87 ;  /* 0x0000005700bb7308 */ /* 0x000ee20000000800 */
[----:B-1----:R-:W-:Y:S01]  /*45c0*/  @!P3 FMUL R183, R183, R183 ;  /* 0x000000b7b7b7b220 */ /* 0x002fe20000400000 */
[----:B------:R-:W-:-:S03]  /*45d0*/  FADD R3, R3, R42 ;  /* 0x0000002a03037221 */ /* 0x000fc60000000000 */
[----:B------:R-:W-:Y:S01]  /*45e0*/  FADD R51, R26, R183 ;  /* 0x000000b71a337221 */ /* 0x000fe20000000000 */
[----:B------:R-:W-:Y:S01]  /*45f0*/  F2FP.BF16.F32.PACK_AB R183, R183, R78 ;  /* 0x0000004eb7b7723e */ /* 0x000fe200000010ff */
[----:B----4-:R-:W-:Y:S02]  /*4600*/  @!P4 FMUL R0, R0, R0 ;  /* 0x000000000000c220 */ /* 0x010fe40000400000 */
[----:B------:R-:W-:Y:S02]  /*4610*/  FADD R34, R34, R51 ;  /* 0x0000003322227221 */ /* 0x000fe40000000000 */
[----:B------:R-:W-:Y:S01]  /*4620*/  FADD R44, R159, R0 ;  /* 0x000000009f2c7221 */ /* 0x000fe20000000000 */
[----:B------:R-:W-:Y:S01]  /*4630*/  F2FP.BF16.F32.PACK_AB R159, R30, R159 ;  /* 0x0000009f1e9f723e */ /* 0x000fe200000010ff */
[----:B---3--:R-:W-:Y:S02]  /*4640*/  @!P1 FMUL R187, R187, R187 ;  /* 0x000000bbbbbb9220 */ /* 0x008fe40000400000 */
[----:B------:R-:W-:-:S02]  /*4650*/  FADD R44, R35, R44 ;  /* 0x0000002c232c7221 */ /* 0x000fc40000000000 */
[----:B------:R-:W-:Y:S02]  /*4660*/  FADD R55, R30, R187 ;  /* 0x000000bb1e377221 */ /* 0x000fe40000000000 */
[----:B------:R-:W-:Y:S02]  /*4670*/  FADD R3, R3, R44 ;  /* 0x0000002c03037221 */ /* 0x000fe40000000000 */
[----:B------:R-:W-:Y:S02]  /*4680*/  FADD R55, R40, R55 ;  /* 0x0000003728377221 */ /* 0x000fe40000000000 */
[----:B------:R-:W-:Y:S01]  /*4690*/  FADD R46, R46, R3 ;  /* 0x000000032e2e7221 */ /* 0x000fe20000000000 */
[----:B------:R-:W-:Y:S01]  /*46a0*/  FADD R3, R36, R31 ;  /* 0x0000001f24037221 */ /* 0x000fe20000000000 */
[----:B------:R-:W-:-:S04]  /*46b0*/  FADD R55, R34, R55 ;  /* 0x0000003722377221 */ /* 0x000fc80000000000 */
[----:B------:R-:W-:-:S04]  /*46c0*/  FADD R55, R48, R55 ;  /* 0x0000003730377221 */ /* 0x000fc80000000000 */
[----:B--2---:R-:W-:Y:S01]  /*46d0*/  FADD R2, R46, R55 ;  /* 0x000000372e027221 */ /* 0x004fe20000000000 */
[----:B------:R-:W-:Y:S06]  /*46e0*/  @!P0 BRA `(.L_x_21) ;  /* 0x0000000000048947 */ /* 0x000fec0003800000 */
[----:B------:R-:W-:Y:S01]  /*46f0*/  BPT.TRAP 0x1 ;  /* 0x000000040000795c */ /* 0x000fe20000300000 */
.L_x_21:
[----:B------:R-:W-:Y:S01]  /*4700*/  ULEA UR5, UR7, UR37, 0x3 ;  /* 0x0000002507057291 */ /* 0x000fe2000f8e183f */
[----:B------:R-:W-:Y:S01]  /*4710*/  MOV R15, UR39 ;  /* 0x00000027000f7c02 */ /* 0x000fe20008000f00 */
[----:B------:R-:W-:-:S03]  /*4720*/  ULOP3.LUT UR45, UR45, 0x4000000, URZ, 0xfc, !UPT ;  /* 0x040000002d2d7892 */ /* 0x000fc6000f8efc3f */
[----:B------:R-:W-:-:S04]  /*4730*/  SHF.L.U32 R15, R15, 0x1f, RZ ;  /* 0x0000001f0f0f7819 */ /* 0x000fc800000006ff */
[----:B------:R-:W1:Y:S02]  /*4740*/  SYNCS.PHASECHK.TRANS64.TRYWAIT P1, [UR5+0x64400], R15 ;  /* 0x0644000fff0075a7 */ /* 0x000e640008020145 */
[----:B-1----:R-:W-:Y:S05]  /*4750*/  @!P1 BRA `(.L_x_22) ;  /* 0x000000c400949947 */ /* 0x002fea0003800000 */
.L_x_136:
[----:B------:R-:W-:Y:S01]  /*4760*/  ULEA UR5, UR7, UR45, 0xc ;  /* 0x0000002d07057291 */ /* 0x000fe2000f8e603f */
[----:B------:R-:W-:Y:S01]  /*4770*/  WARPGROUP.ARRIVE ;  /* 0x00000000000079c5 */ /* 0x000fe20000000000 */
[----:B------:R-:W-:Y:S01]  /*4780*/  UMOV UR11, 0x40000040 ;  /* 0x40000040000b7882 */ /* 0x000fe20000000000 */
[----:B------:R-:W-:-:S04]  /*4790*/  F2FP.BF16.F32.PACK_AB R187, R187, R0 ;  /* 0x00000000bbbb723e */ /* 0x000fc800000010ff */
[----:B------:R-:W-:Y:S02]  /*47a0*/  UMOV UR10, UR5 ;  /* 0x00000005000a7c82 */ /* 0x000fe40008000000 */
[----:B------:R-:W-:Y:S01]  /*47b0*/  HGMMA.64x256x16.F32.BF16 R24, R168, gdesc[UR8].tnspB, RZ, !UPT, gsb0 ;  /* 0x43e00008a8187df0 */ /* 0x000fe2000c0018ff */
[----:B------:R-:W-:Y:S01]  /*47c0*/  UIADD3 UR10, UR5, 0x80, URZ ;  /* 0x00000080050a7890 */ /* 0x000fe2000fffe03f */
[----:B------:R-:W-:Y:S01]  /*47d0*/  UMOV UR11, 0x40000040 ;  /* 0x40000040000b7882 */ /* 0x000fe20000000000 */
[----:B------:R-:W-:Y:S02]  /*47e0*/  WARPGROUP.DEPBAR.LE gsb0, 0x0 ;  /* 0x00008000000079c5 */ /* 0x000fe40000010000 */
[----:B------:R-:W-:-:S15]  /*47f0*/  WARPGROUP.ARRIVE ;  /* 0x00000000000079c5 */ /* 0x000fde0000000000 */
[----:B------:R-:W-:-:S08]  /*4800*/  NOP ;  /* 0x0000000000007918 */ /* 0x000fd00000000000 */
[----:B------:R-:W-:Y:S01]  /*4810*/  HGMMA.64x256x16.F32.BF16 R24, R172, gdesc[UR8].tnspB, R24, gsb0 ;  /* 0x43e00008ac187df0 */ /* 0x000fe20008001818 */
        /* <DEDUP_REMOVED lines=35> */
[----:B------:R-:W-:Y:S03]  /*4a50*/  HGMMA.64x256x16.F32.BF16 R24, R184, gdesc[UR8].tnspB, R24, gsb0 ;  /* 0x43e00008b8187df0 */ /* 0x000fe60008001818 */
[----:B------:R-:W-:Y:S02]  /*4a60*/  WARPGROUP.DEPBAR.LE gsb0, 0x0 ;  /* 0x00008000000079c5 */ /* 0x000fe40000010000 */
[----:B------:R-:W-:Y:S05]  /*4a70*/  @!P0 BRA `(.L_x_23) ;  /* 0x0000000000048947 */ /* 0x000fea0003800000 */
[----:B------:R-:W-:Y:S01]  /*4a80*/  BPT.TRAP 0x1 ;  /* 0x000000040000795c */ /* 0x000fe20000300000 */
.L_x_23:
[----:B------:R-:W2:Y:S01]  /*4a90*/  LDL R0, [R1+0xc] ;  /* 0x00000c0001007983 */ /* 0x000ea20000100800 */
[----:B------:R-:W-:-:S04]  /*4aa0*/  UIADD3 UR38, UR38, 0x64428, URZ ;  /* 0x0006442826267890 */ /* 0x000fc8000fffe03f */
[----:B------:R-:W-:-:S09]  /*4ab0*/  UPRMT UR38, URZ, 0x654, UR38 ;  /* 0x000006543f267896 */ /* 0x000fd20008000026 */
[----:B------:R-:W-:Y:S01]  /*4ac0*/  SYNCS.ARRIVE.TRANS64.RED.A1T0 RZ, [UR38], RZ ;  /* 0x000000ffffff79a7 */ /* 0x000fe20008100426 */
[----:B--2---:R-:W-:-:S13]  /*4ad0*/  R2UR UR5, R0 ;  /* 0x00000000000572ca */ /* 0x004fda00000e0000 */
[----:B------:R-:W-:-:S06]  /*4ae0*/  UISETP.GT.U32.AND UP0, UPT, UR5, 0x1, UPT ;  /* 0x000000010500788c */ /* 0x000fcc000bf04070 */
[----:B------:R-:W-:-:S13]  /*4af0*/  PLOP3.LUT P1, PT, PT, PT, UP0, 0x80, 0x0 ;  /* 0x000000000000781c */ /* 0x000fda0003f2f008 */
[----:B------:R-:W-:Y:S05]  /*4b00*/  @P1 BRA `(.L_x_24) ;  /* 0x0000000000041947 */ /* 0x000fea0003800000 */
[----:B------:R-:W-:Y:S01]  /*4b10*/  BPT.TRAP 0x1 ;  /* 0x000000040000795c */ /* 0x000fe20000300000 */
.L_x_24:
[----:B------:R-:W-:Y:S01]  /*4b20*/  UISETP.GE.AND UP1, UPT, UR4, 0x101, UPT ;  /* 0x000001010400788c */ /* 0x000fe2000bf26270 */
[----:B------:R-:W-:Y:S01]  /*4b30*/  IADD3 R0, R221, 0x80, RZ ;  /* 0x00000080dd007810 */ /* 0x000fe20007ffe0ff */
[----:B------:R-:W-:Y:S02]  /*4b40*/  UIADD3 UR36, UR7, 0x1, URZ ;  /* 0x0000000107247890 */ /* 0x000fe4000fffe03f */
[----:B------:R-:W-:Y:S02]  /*4b50*/  UIADD3 UR5, UR4, 0x7f, URZ ;  /* 0x0000007f04057890 */ /* 0x000fe4000fffe03f */
[----:B------:R-:W-:Y:S01]  /*4b60*/  PLOP3.LUT P2, PT, PT, PT, UP1, 0x80, 0x0 ;  /* 0x000000000000781c */ /* 0x000fe20003f4f018 */
[----:B------:R-:W-:Y:S02]  /*4b70*/  UISETP.NE.AND UP0, UPT, UR36, 0x5, UPT ;  /* 0x000000052400788c */ /* 0x000fe4000bf05270 */
[----:B------:R-:W-:Y:S02]  /*4b80*/  USHF.R.S32.HI UR6, URZ, 0x1f, UR5 ;  /* 0x0000001f3f067899 */ /* 0x000fe40008011405 */
[----:B------:R-:W-:-:S02]  /*4b90*/  USEL UR4, URZ, 0x1, UP0 ;  /* 0x000000013f047887 */ /* 0x000fc40008000000 */
[----:B------:R-:W-:Y:S02]  /*4ba0*/  ULEA.HI UR6, UR6, UR5, URZ, 0x7 ;  /* 0x0000000506067291 */ /* 0x000fe4000f8f383f */
[----:B------:R-:W-:Y:S02]  /*4bb0*/  USEL UR36, UR36, URZ, UP0 ;  /* 0x0000003f24247287 */ /* 0x000fe40008000000 */
[----:B------:R-:W-:Y:S02]  /*4bc0*/  ULOP3.LUT UR39, UR39, UR4, URZ, 0x3c, !UPT ;  /* 0x0000000427277292 */ /* 0x000fe4000f8e3c3f */
[----:B------:R-:W-:Y:S01]  /*4bd0*/  ULEA.HI.SX32 UR38, UR6, 0xffffffff, 0x19 ;  /* 0xffffffff06267891 */ /* 0x000fe2000f8fca3f */
[----:B------:R-:W-:Y:S11]  /*4be0*/  @!P2 BRA `(.L_x_25) ;  /* 0x000000340014a947 */ /* 0x000ff60003800000 */
[----:B-1----:R-:W-:Y:S01]  /*4bf0*/  MOV R16, R14 ;  /* 0x0000000e00107202 */ /* 0x002fe20000000f00 */
[----:B------:R-:W-:Y:S01]  /*4c00*/  ULDC UR4, c[0x0][0x604] ;  /* 0x0001810000047ab9 */ /* 0x000fe20000000800 */
[----:B------:R-:W-:-:S07]  /*4c10*/  MOV R15, R177 ;  /* 0x000000b1000f7202 */ /* 0x000fce0000000f00 */
.L_x_36:
[----:B------:R-:W-:Y:S05]  /*4c20*/  @!P0 BRA `(.L_x_26) ;  /* 0x0000000000048947 */ /* 0x000fea0003800000 */
[----:B------:R-:W-:Y:S01]  /*4c30*/  BPT.TRAP 0x1 ;  /* 0x000000040000795c */ /* 0x000fe20000300000 */
.L_x_26:
[----:B------:R-:W-:Y:S01]  /*4c40*/  ULEA UR5, UR36, UR37, 0x3 ;  /* 0x0000002524057291 */ /* 0x000fe2000f8e183f */
[----:B------:R-:W-:-:S04]  /*4c50*/  MOV R14, UR39 ;  /* 0x00000027000e7c02 */ /* 0x000fc80008000f00 */
[----:B------:R-:W-:-:S04]  /*4c60*/  SHF.L.U32 R14, R14, 0x1f, RZ ;  /* 0x0000001f0e0e7819 */ /* 0x000fc800000006ff */
[----:B------:R-:W1:Y:S02]  /*4c70*/  SYNCS.PHASECHK.TRANS64.TRYWAIT P2, [UR5+0x64400], R14 ;  /* 0x0644000eff0075a7 */ /* 0x000e640008040145 */
[----:B-1----:R-:W-:Y:S05]  /*4c80*/  @!P2 BRA `(.L_x_27) ;  /* 0x000000c00060a947 */ /* 0x002fea0003800000 */
.L_x_137:
[----:B------:R-:W-:Y:S01]  /*4c90*/  R2UR UR56, R222 ;  /* 0x00000000de3872ca */ /* 0x000fe200000e0000 */
[----:B------:R-:W-:Y:S01]  /*4ca0*/  ULEA UR5, UR36, UR46, 0xc ;  /* 0x0000002e24057291 */ /* 0x000fe2000f8e603f */
[----:B------:R-:W-:Y:S01]  /*4cb0*/  R2UR UR57, R223 ;  /* 0x00000000df3972ca */ /* 0x000fe200000e0000 */
[----:B------:R-:W-:Y:S01]  /*4cc0*/  WARPGROUP.ARRIVE ;  /* 0x00000000000079c5 */ /* 0x000fe20000000000 */
[----:B------:R-:W-:Y:S01]  /*4cd0*/  UMOV UR59, 0x40000040 ;  /* 0x40000040003b7882 */ /* 0x000fe20000000000 */
[----:B------:R-:W-:Y:S01]  /*4ce0*/  UIADD3 UR10, UR5, 0x402, URZ ;  /* 0x00000402050a7890 */ /* 0x000fe2000fffe03f */
[----:B------:R-:W-:Y:S02]  /*4cf0*/  UMOV UR11, 0x40000040 ;  /* 0x40000040000b7882 */ /* 0x000fe40000000000 */
[----:B------:R-:W-:Y:S01]  /*4d00*/  UMOV UR58, UR5 ;  /* 0x00000005003a7c82 */ /* 0x000fe20008000000 */
[----:B------:R-:W-:Y:S01]  /*4d10*/  UIADD3 UR14, UR5, 0x404, URZ ;  /* 0x00000404050e7890 */ /* 0x000fe2000fffe03f */
[----:B------:R-:W-:Y:S01]  /*4d20*/  UMOV UR15, 0x40000040 ;  /* 0x40000040000f7882 */ /* 0x000fe20000000000 */
[----:B------:R-:W-:Y:S01]  /*4d30*/  UIADD3 UR18, UR5, 0x406, URZ ;  /* 0x0000040605127890 */ /* 0x000fe2000fffe03f */
[----:B------:R-:W-:-:S03]  /*4d40*/  UMOV UR19, 0x40000040 ;  /* 0x4000004000137882 */ /* 0x000fc60000000000 */
[----:B------:R-:W-:Y:S01]  /*4d50*/  HGMMA.64x128x16.F32.BF16 R152, gdesc[UR56], RZ, !UPT, gsb0 ;  /* 0x01e00000389879f0 */ /* 0x000fe2000c0018ff */
[----:B------:R-:W-:Y:S01]  /*4d60*/  R2UR UR56, R12 ;  /* 0x000000000c3872ca */ /* 0x000fe200000e0000 */
[----:B------:R-:W-:Y:S01]  /*4d70*/  UIADD3 UR58, UR5, 0x2, URZ ;  /* 0x00000002053a7890 */ /* 0x000fe2000fffe03f */
[----:B------:R-:W-:Y:S01]  /*4d80*/  R2UR UR57, R13 ;  /* 0x000000000d3972ca */ /* 0x000fe200000e0000 */
[----:B------:R-:W-:Y:S01]  /*4d90*/  UMOV UR59, 0x40000040 ;  /* 0x40000040003b7882 */ /* 0x000fe20000000000 */
[----:B------:R-:W-:Y:S01]  /*4da0*/  UIADD3 UR22, UR5, 0x800, URZ ;  /* 0x0000080005167890 */ /* 0x000fe2000fffe03f */
        /* <DEDUP_REMOVED lines=13> */
[----:B------:R-:W-:-:S02]  /*4e80*/  WARPGROUP.DEPBAR.LE gsb0, 0x0 ;  /* 0x00008000000079c5 */ /* 0x000fc40000010000 */
[----:B------:R-:W-:-:S06]  /*4e90*/  WARPGROUP.ARRIVE ;  /* 0x00000000000079c5 */ /* 0x000fcc0000000000 */
[----:B------:R-:W-:Y:S01]  /*4ea0*/  HGMMA.64x128x16.F32.BF16 R152, gdesc[UR56], R152, gsb0 ;  /* 0x01e00000389879f0 */ /* 0x000fe20008001898 */
[----:B------:R-:W-:Y:S01]  /*4eb0*/  R2UR UR56, R10 ;  /* 0x000000000a3872ca */ /* 0x000fe200000e0000 */
[----:B------:R-:W-:Y:S01]  /*4ec0*/  UIADD3 UR58, UR5, 0x4, URZ ;  /* 0x00000004053a7890 */ /* 0x000fe2000fffe03f */
[----:B------:R-:W-:Y:S01]  /*4ed0*/  R2UR UR57, R11 ;  /* 0x000000000b3972ca */ /* 0x000fe200000e0000 */
[----:B------:R-:W-:Y:S01]  /*4ee0*/  UMOV UR59, 0x40000040 ;  /* 0x40000040003b7882 */ /* 0x000fe20000000000 */
[----:B------:R-:W-:Y:S02]  /*4ef0*/  WARPGROUP.DEPBAR.LE gsb0, 0x0 ;  /* 0x00008000000079c5 */ /* 0x000fe40000010000 */
[----:B------:R-:W-:-:S09]  /*4f00*/  WARPGROUP.ARRIVE ;  /* 0x00000000000079c5 */ /* 0x000fd20000000000 */
        /* <DEDUP_REMOVED lines=19> */
[----:B------:R-:W-:-:S04]  /*5040*/  UIADD3 UR5, UR36, 0x1, URZ ;  /* 0x0000000124057890 */ /* 0x000fc8000fffe03f */
[----:B------:R-:W-:-:S04]  /*5050*/  UISETP.NE.AND UP0, UPT, UR5, 0x5, UPT ;  /* 0x000000050500788c */ /* 0x000fc8000bf05270 */
[----:B------:R-:W-:Y:S02]  /*5060*/  USEL UR6, URZ, 0x1, UP0 ;  /* 0x000000013f067887 */ /* 0x000fe40008000000 */
[----:B------:R-:W-:Y:S02]  /*5070*/  USEL UR5, UR5, URZ, UP0 ;  /* 0x0000003f05057287 */ /* 0x000fe40008000000 */
[----:B------:R-:W-:Y:S01]  /*5080*/  ULOP3.LUT UR39, UR39, UR6, URZ, 0x3c, !UPT ;  /* 0x0000000627277292 */ /* 0x000fe2000f8e3c3f */
        /* <DEDUP_REMOVED lines=34> */
[----:B------:R-:W-:Y:S05]  /*52b0*/  @!P0 BRA `(.L_x_28) ;  /* 0x0000000000048947 */ /* 0x000fea0003800000 */
[----:B------:R-:W-:Y:S01]  /*52c0*/  BPT.TRAP 0x1 ;  /* 0x000000040000795c */ /* 0x000fe20000300000 */
.L_x_28:
[----:B-1----:R-:W-:Y:S01]  /*52d0*/  FMNMX R14, R152, R16, !PT ;  /* 0x00000010980e7209 */ /* 0x002fe20007800000 */
[----:B------:R-:W-:Y:S01]  /*52e0*/  ULEA UR6, UR5, UR37, 0x3 ;  /* 0x0000002505067291 */ /* 0x000fe2000f8e183f */
[----:B------:R-:W-:Y:S02]  /*52f0*/  FMNMX R22, R154, R15, !PT ;  /* 0x0000000f9a167209 */ /* 0x000fe40007800000 */
[----:B------:R-:W-:Y:S02]  /*5300*/  FMNMX R17, R153, R14, !PT ;  /* 0x0000000e99117209 */ /* 0x000fe40007800000 */
[----:B------:R-:W-:Y:S02]  /*5310*/  FMNMX R21, R155, R22, !PT ;  /* 0x000000169b157209 */ /* 0x000fe40007800000 */
[----:B------:R-:W-:Y:S02]  /*5320*/  FMNMX R14, R156, R17, !PT ;  /* 0x000000119c0e7209 */ /* 0x000fe40007800000 */
[----:B------:R-:W-:-:S02]  /*5330*/  FMNMX R22, R158, R21, !PT ;  /* 0x000000159e167209 */ /* 0x000fc40007800000 */
[----:B------:R-:W-:Y:S02]  /*5340*/  FMNMX R17, R157, R14, !PT ;  /* 0x0000000e9d117209 */ /* 0x000fe40007800000 */
[----:B------:R-:W-:Y:S02]  /*5350*/  FMNMX R21, R159, R22, !PT ;  /* 0x000000169f157209 */ /* 0x000fe40007800000 */
[----:B------:R-:W-:-:S04]  /*5360*/  FMNMX R14, R160, R17, !PT ;  /* 0x00000011a00e7209 */ /* 0x000fc80007800000 */
        /* <DEDUP_REMOVED lines=26> */
[----:B------:R-:W-:-:S05]  /*5510*/  FMNMX R19, R213, R14, !PT ;  /* 0x0000000ed5137209 */ /* 0x000fca0007800000 */
[----:B------:R-:W1:Y:S02]  /*5520*/  SHFL.BFLY PT, R14, R19, 0x1, 0x1f ;  /* 0x0c201f00130e7f89 */ /* 0x000e6400000e0000 */
[----:B-1----:R-:W-:-:S05]  /*5530*/  FMNMX R20, R19, R14, !PT ;  /* 0x0000000e13147209 */ /* 0x002fca0007800000 */
[----:B------:R-:W1:Y:S02]  /*5540*/  SHFL.BFLY PT, R17, R20, 0x2, 0x1f ;  /* 0x0c401f0014117f89 */ /* 0x000e6400000e0000 */
[----:B-1----:R-:W-:Y:S02]  /*5550*/  FMNMX R14, R20, R17, !PT ;  /* 0x00000011140e7209 */ /* 0x002fe40007800000 */
[----:B------:R-:W-:Y:S02]  /*5560*/  FMNMX R20, R162, R21, !PT ;  /* 0x00000015a2147209 */ /* 0x000fe40007800000 */
[C---:B------:R-:W-:Y:S02]  /*5570*/  FSETP.NEU.AND P2, PT, R14.reuse, -INF , PT ;  /* 0xff8000000e00780b */ /* 0x040fe40003f4d000 */
[----:B------:R-:W-:Y:S02]  /*5580*/  FMNMX R21, R163, R20, !PT ;  /* 0x00000014a3157209 */ /* 0x000fe40007800000 */
[----:B------:R-:W-:-:S02]  /*5590*/  FSEL R17, R14, RZ, P2 ;  /* 0x000000ff0e117208 */ /* 0x000fc40001000000 */
[----:B------:R-:W-:-:S03]  /*55a0*/  FMNMX R22, R166, R21, !PT ;  /* 0x00000015a6167209 */ /* 0x000fc60007800000 */
[----:B------:R-:W-:Y:S01]  /*55b0*/  FMUL R18, R17, UR4 ;  /* 0x0000000411127c20 */ /* 0x000fe20008400000 */
[----:B------:R-:W-:Y:S01]  /*55c0*/  FMNMX R21, R167, R22, !PT ;  /* 0x00000016a7157209 */ /* 0x000fe20007800000 */
[----:B------:R-:W-:Y:S02]  /*55d0*/  FADD R16, -R17, R16 ;  /* 0x0000001011107221 */ /* 0x000fe40000000100 */
[--C-:B------:R-:W-:Y:S01]  /*55e0*/  FFMA R152, R152, UR4, -R18.reuse ;  /* 0x0000000498987c23 */ /* 0x100fe20008000812 */
[--C-:B------:R-:W-:Y:S01]  /*55f0*/  FFMA R19, R153, UR4, -R18.reuse ;  /* 0x0000000499137c23 */ /* 0x100fe20008000812 */
[--C-:B------:R-:W-:Y:S01]  /*5600*/  FFMA R157, R157, UR4, -R18.reuse ;  /* 0x000000049d9d7c23 */ /* 0x100fe20008000812 */
[--C-:B------:R-:W-:Y:S01]  /*5610*/  FFMA R156, R156, UR4, -R18.reuse ;  /* 0x000000049c9c7c23 */ /* 0x100fe20008000812 */
[--C-:B------:R-:W-:Y:S01]  /*5620*/  FFMA R22, R160, UR4, -R18.reuse ;  /* 0x00000004a0167c23 */ /* 0x100fe20008000812 */
[----:B------:R-:W-:Y:S01]  /*5630*/  FSETP.GEU.AND P6, PT, R152, -126, PT ;  /* 0xc2fc00009800780b */ /* 0x000fe20003fce000 */
        /* <DEDUP_REMOVED lines=12> */
[----:B------:R-:W-:Y:S01]  /*5700*/  @!P6 FMUL R152, R152, 0.5 ;  /* 0x3f0000009898e820 */ /* 0x000fe20000400000 */
[----:B------:R-:W-:Y:S01]  /*5710*/  FMNMX R160, R174, R23, !PT ;  /* 0x00000017aea07209 */ /* 0x000fe20007800000 */
[----:B------:R-:W-:Y:S01]  /*5720*/  @!P3 FMUL R19, R19, 0.5 ;  /* 0x3f0000001313b820 */ /* 0x000fe20000400000 */
[--C-:B------:R-:W-:Y:S01]  /*5730*/  FFMA R23, R165, UR4, -R18.reuse ;  /* 0x00000004a5177c23 */ /* 0x100fe20008000812 */
[----:B------:R1:W2:Y:S01]  /*5740*/  MUFU.EX2 R20, R152 ;  /* 0x0000009800147308 */ /* 0x0002a20000000800 */
[----:B------:R-:W-:Y:S01]  /*5750*/  @!P5 FMUL R157, R157, 0.5 ;  /* 0x3f0000009d9dd820 */ /* 0x000fe20000400000 */
[----:B------:R-:W-:Y:S01]  /*5760*/  FMNMX R153, R175, R160, !PT ;  /* 0x000000a0af997209 */ /* 0x000fe20007800000 */
[--C-:B------:R-:W-:Y:S01]  /*5770*/  FFMA R209, R209, UR4, -R18.reuse ;  /* 0x00000004d1d17c23 */ /* 0x100fe20008000812 */
[----:B------:R-:W-:Y:S01]  /*5780*/  @!P4 FMUL R156, R156, 0.5 ;  /* 0x3f0000009c9cc820 */ /* 0x000fe20000400000 */
[----:B------:R-:W-:-:S03]  /*5790*/  FFMA R213, R213, UR4, -R18 ;  /* 0x00000004d5d57c23 */ /* 0x000fc60008000812 */
[----:B------:R-:W3:Y:S01]  /*57a0*/  MUFU.EX2 R19, R19 ;  /* 0x0000001300137308 */ /* 0x000ee20000000800 */
[----:B-1----:R-:W-:Y:S01]  /*57b0*/  FFMA R152, R164, UR4, -R18 ;  /* 0x00000004a4987c23 */ /* 0x002fe20008000812 */
[----:B------:R-:W-:-:S06]  /*57c0*/  @!P2 FMUL R22, R22, 0.5 ;  /* 0x3f0000001616a820 */ /* 0x000fcc0000400000 */
[----:B------:R-:W1:Y:S01]  /*57d0*/  MUFU.EX2 R216, R157 ;  /* 0x0000009d00d87308 */ /* 0x000e620000000800 */
[----:B--2---:R-:W-:Y:S01]  /*57e0*/  @!P6 FMUL R20, R20, R20 ;  /* 0x000000141414e220 */ /* 0x004fe20000400000 */
[----:B------:R-:W-:-:S06]  /*57f0*/  FSETP.GEU.AND P6, PT, R21, -126, PT ;  /* 0xc2fc00001500780b */ /* 0x000fcc0003fce000 */
[----:B------:R2:W4:Y:S01]  /*5800*/  MUFU.EX2 R218, R156 ;  /* 0x0000009c00da7308 */ /* 0x0005220000000800 */
[----:B---3--:R-:W-:Y:S01]  /*5810*/  @!P3 FMUL R19, R19, R19 ;  /* 0x000000131313b220 */ /* 0x008fe20000400000 */
[----:B------:R-:W-:-:S05]  /*5820*/  FSETP.GEU.AND P3, PT, R152, -126, PT ;  /* 0xc2fc00009800780b */ /* 0x000fca0003f6e000 */
[----:B------:R-:W-:Y:S01]  /*5830*/  @!P6 FMUL R21, R21, 0.5 ;  /* 0x3f0000001515e820 */ /* 0x000fe20000400000 */
[----:B------:R-:W3:Y:S01]  /*5840*/  MUFU.EX2 R22, R22 ;  /* 0x0000001600167308 */ /* 0x000ee20000000800 */
[----:B--2---:R-:W-:Y:S01]  /*5850*/  FMNMX R156, R178, R153, !PT ;  /* 0x00000099b29c7209 */ /* 0x004fe20007800000 */
[----:B-1----:R-:W-:-:S03]  /*5860*/  @!P5 FMUL R216, R216, R216 ;  /* 0x000000d8d8d8d220 */ /* 0x002fc60000400000 */
[----:B------:R-:W-:Y:S01]  /*5870*/  FMNMX R153, R179, R156, !PT ;  /* 0x0000009cb3997209 */ /* 0x000fe20007800000 */
[--C-:B------:R-:W-:Y:S01]  /*5880*/  FFMA R156, R168, UR4, -R18.reuse ;  /* 0x00000004a89c7c23 */ /* 0x100fe20008000812 */
[----:B------:R-:W-:Y:S01]  /*5890*/  @!P3 FMUL R152, R152, 0.5 ;  /* 0x3f0000009898b820 */ /* 0x000fe20000400000 */
[----:B------:R-:W1:Y:S01]  /*58a0*/  MUFU.EX2 R21, R21 ;  /* 0x0000001500157308 */ /* 0x000e620000000800 */
[----:B------:R-:W-:Y:S01]  /*58b0*/  FMNMX R160, R182, R153, !PT ;  /* 0x00000099b6a07209 */ /* 0x000fe20007800000 */
[----:B----4-:R-:W-:Y:S01]  /*58c0*/  @!P4 FMUL R218, R218, R218 ;  /* 0x000000dadadac220 */ /* 0x010fe20000400000 */
[----:B------:R-:W-:Y:S01]  /*58d0*/  FSETP.GEU.AND P5, PT, R156, -126, PT ;  /* 0xc2fc00009c00780b */ /* 0x000fe20003fae000 */
[--C-:B------:R-:W-:Y:S01]  /*58e0*/  FFMA R153, R169, UR4, -R18.reuse ;  /* 0x00000004a9997c23 */ /* 0x100fe20008000812 */
[----:B------:R-:W-:Y:S01]  /*58f0*/  FMNMX R157, R183, R160, !PT ;  /* 0x000000a0b79d7209 */ /* 0x000fe20007800000 */
[--C-:B------:R-:W-:Y:S01]  /*5900*/  FFMA R160, R172, UR4, -R18.reuse ;  /* 0x00000004aca07c23 */ /* 0x100fe20008000812 */
[----:B------:R-:W-:Y:S01]  /*5910*/  FSETP.GEU.AND P4, PT, R23, -126, PT ;  /* 0xc2fc00001700780b */ /* 0x000fe20003f8e000 */
[----:B------:R-:W2:Y:S01]  /*5920*/  MUFU.EX2 R152, R152 ;  /* 0x0000009800987308 */ /* 0x000ea20000000800 */
[----:B------:R-:W-:Y:S01]  /*5930*/  FMNMX R164, R186, R157, !PT ;  /* 0x0000009dbaa47209 */ /* 0x000fe20007800000 */
[----:B---3--:R-:W-:Y:S01]  /*5940*/  @!P2 FMUL R22, R22, R22 ;  /* 0x000000161616a220 */ /* 0x008fe20000400000 */
[----:B------:R-:W-:Y:S01]  /*5950*/  FSETP.GEU.AND P2, PT, R153, -126, PT ;  /* 0xc2fc00009900780b */ /* 0x000fe20003f4e000 */
[----:B------:R-:W-:Y:S01]  /*5960*/  FFMA R157, R173, UR4, -R18 ;  /* 0x00000004ad9d7c23 */ /* 0x000fe20008000812 */
[----:B------:R-:W-:-:S03]  /*5970*/  FMNMX R161, R187, R164, !PT ;  /* 0x000000a4bba17209 */ /* 0x000fc60007800000 */
[----:B------:R-:W-:Y:S01]  /*5980*/  @!P5 FMUL R156, R156, 0.5 ;  /* 0x3f0000009c9cd820 */ /* 0x000fe20000400000 */
[----:B-1----:R-:W-:Y:S01]  /*5990*/  @!P6 FMUL R21, R21, R21 ;  /* 0x000000151515e220 */ /* 0x002fe20000400000 */
[----:B------:R-:W-:Y:S02]  /*59a0*/  FSETP.GEU.AND P6, PT, R160, -126, PT ;  /* 0xc2fc0000a000780b */ /* 0x000fe40003fce000 */
[----:B------:R-:W-:Y:S01]  /*59b0*/  FMNMX R164, R190, R161, !PT ;  /* 0x000000a1bea47209 */ /* 0x000fe20007800000 */
[----:B------:R-:W-:Y:S01]  /*59c0*/  @!P4 FMUL R23, R23, 0.5 ;  /* 0x3f0000001717c820 */ /* 0x000fe20000400000 */
[----:B------:R-:W1:Y:S02]  /*59d0*/  MUFU.EX2 R156, R156 ;  /* 0x0000009c009c7308 */ /* 0x000e640000000800 */
[----:B------:R-:W-:Y:S01]  /*59e0*/  FMNMX R161, R191, R164, !PT ;  /* 0x000000a4bfa17209 */ /* 0x000fe20007800000 */
[----:B--2---:R-:W-:Y:S01]  /*59f0*/  @!P3 FMUL R152, R152, R152 ;  /* 0x000000989898b220 */ /* 0x004fe20000400000 */
[----:B------:R-:W-:Y:S01]  /*5a00*/  FSETP.GEU.AND P3, PT, R157, -126, PT ;  /* 0xc2fc00009d00780b */ /* 0x000fe20003f6e000 */
[----:B------:R-:W-:Y:S01]  /*5a10*/  @!P2 FMUL R153, R153, 0.5 ;  /* 0x3f0000009999a820 */ /* 0x000fe20000400000 */
[----:B------:R-:W-:Y:S01]  /*5a20*/  FMNMX R168, R194, R161, !PT ;  /* 0x000000a1c2a87209 */ /* 0x000fe20007800000 */
[--C-:B------:R-:W-:Y:S01]  /*5a30*/  FFMA R161, R177, UR4, -R18.reuse ;  /* 0x00000004b1a17c23 */ /* 0x100fe20008000812 */
[----:B------:R-:W2:Y:S01]  /*5a40*/  MUFU.EX2 R23, R23 ;  /* 0x0000001700177308 */ /* 0x000ea20000000800 */
[----:B------:R-:W-:Y:S01]  /*5a50*/  @!P6 FMUL R160, R160, 0.5 ;  /* 0x3f000000a0a0e820 */ /* 0x000fe20000400000 */
[----:B------:R-:W-:Y:S01]  /*5a60*/  FMNMX R165, R195, R168, !PT ;  /* 0x000000a8c3a57209 */ /* 0x000fe20007800000 */
[--C-:B------:R-:W-:Y:S01]  /*5a70*/  FFMA R164, R176, UR4, -R18.reuse ;  /* 0x00000004b0a47c23 */ /* 0x100fe20008000812 */
[--C-:B------:R-:W-:Y:S01]  /*5a80*/  FFMA R176, R180, UR4, -R18.reuse ;  /* 0x00000004b4b07c23 */ /* 0x100fe20008000812 */
[--C-:B------:R-:W-:Y:S01]  /*5a90*/  FFMA R180, R184, UR4, -R18.reuse ;  /* 0x00000004b8b47c23 */ /* 0x100fe20008000812 */
[----:B------:R-:W-:Y:S01]  /*5aa0*/  FMNMX R168, R198, R165, !PT ;  /* 0x000000a5c6a87209 */ /* 0x000fe20007800000 */
[--C-:B------:R-:W-:Y:S01]  /*5ab0*/  FFMA R165, R181, UR4, -R18.reuse ;  /* 0x00000004b5a57c23 */ /* 0x100fe20008000812 */
[----:B------:R-:W3:Y:S01]  /*5ac0*/  MUFU.EX2 R160, R160 ;  /* 0x000000a000a07308 */ /* 0x000ee20000000800 */
[----:B-1----:R-:W-:Y:S01]  /*5ad0*/  @!P5 FMUL R156, R156, R156 ;  /* 0x0000009c9c9cd220 */ /* 0x002fe20000400000 */
[----:B------:R-:W-:Y:S01]  /*5ae0*/  FSETP.GEU.AND P5, PT, R161, -126, PT ;  /* 0xc2fc0000a100780b */ /* 0x000fe20003fae000 */
[----:B------:R-:W-:Y:S01]  /*5af0*/  @!P3 FMUL R157, R157, 0.5 ;  /* 0x3f0000009d9db820 */ /* 0x000fe20000400000 */
[--C-:B------:R-:W-:Y:S01]  /*5b00*/  FFMA R181, R188, UR4, -R18.reuse ;  /* 0x00000004bcb57c23 */ /* 0x100fe20008000812 */
        /* <DEDUP_REMOVED lines=11> */
[----:B---3--:R-:W-:Y:S01]  /*5bc0*/  @!P6 FMUL R160, R160, R160 ;  /* 0x000000a0a0a0e220 */ /* 0x008fe20000400000 */
[----:B------:R-:W-:Y:S02]  /*5bd0*/  FSETP.GEU.AND P6, PT, R165, -126, PT ;  /* 0xc2fc0000a500780b */ /* 0x000fe40003fce000 */
[----:B------:R-:W-:-:S03]  /*5be0*/  FMNMX R169, R203, R168, !PT ;  /* 0x000000a8cba97209 */ /* 0x000fc60007800000 */
[----:B------:R-:W-:Y:S01]  /*5bf0*/  @!P4 FMUL R164, R164, 0.5 ;  /* 0x3f000000a4a4c820 */ /* 0x000fe20000400000 */
[----:B------:R-:W3:Y:S01]  /*5c00*/  MUFU.EX2 R161, R161 ;  /* 0x000000a100a17308 */ /* 0x000ee20000000800 */
[----:B-1----:R-:W-:Y:S01]  /*5c10*/  @!P2 FMUL R153, R153, R153 ;  /* 0x000000999999a220 */ /* 0x002fe20000400000 */
[----:B------:R-:W-:Y:S02]  /*5c20*/  FSETP.GEU.AND P2, PT, R176, -126, PT ;  /* 0xc2fc0000b000780b */ /* 0x000fe40003f4e000 */
[----:B------:R-:W-:-:S03]  /*5c30*/  FMNMX R168, R206, R169, !PT ;  /* 0x000000a9cea87209 */ /* 0x000fc60007800000 */
[----:B------:R-:W-:Y:S01]  /*5c40*/  @!P6 FMUL R165, R165, 0.5 ;  /* 0x3f000000a5a5e820 */ /* 0x000fe20000400000 */
[----:B------:R-:W1:Y:S01]  /*5c50*/  MUFU.EX2 R164, R164 ;  /* 0x000000a400a47308 */ /* 0x000e620000000800 */
[----:B--2---:R-:W-:Y:S01]  /*5c60*/  @!P3 FMUL R157, R157, R157 ;  /* 0x0000009d9d9db220 */ /* 0x004fe20000400000 */
[----:B------:R-:W-:Y:S02]  /*5c70*/  FSETP.GEU.AND P3, PT, R180, -126, PT ;  /* 0xc2fc0000b400780b */ /* 0x000fe40003f6e000 */
[----:B------:R-:W-:-:S03]  /*5c80*/  FMNMX R169, R207, R168, !PT ;  /* 0x000000a8cfa97209 */ /* 0x000fc60007800000 */
        /* <DEDUP_REMOVED lines=21> */
[----:B------:R3:W4:Y:S01]  /*5de0*/  MUFU.EX2 R217, R185 ;  /* 0x000000b900d97308 */ /* 0x0007220000000800 */
[----:B-1----:R-:W-:Y:S01]  /*5df0*/  @!P3 FMUL R180, R180, R180 ;  /* 0x000000b4b4b4b220 */ /* 0x002fe20000400000 */
[----:B------:R-:W-:Y:S01]  /*5e00*/  FSETP.GEU.AND P3, PT, R193, -126, PT ;  /* 0xc2fc0000c100780b */ /* 0x000fe20003f6e000 */
[----:B------:R-:W1:Y:S04]  /*5e10*/  SHFL.BFLY PT, R169, R168, 0x1, 0x1f ;  /* 0x0c201f00a8a97f89 */ /* 0x000e6800000e0000 */
[----:B------:R-:W-:Y:S01]  /*5e20*/  @!P2 FMUL R189, R189, 0.5 ;  /* 0x3f000000bdbda820 */ /* 0x000fe20000400000 */
[----:B------:R-:W5:Y:S01]  /*5e30*/  MUFU.EX2 R184, R184 ;  /* 0x000000b800b87308 */ /* 0x000f620000000800 */
[----:B---3--:R-:W-:Y:S01]  /*5e40*/  FFMA R185, R197, UR4, -R18 ;  /* 0x00000004c5b97c23 */ /* 0x008fe20008000812 */
[----:B--2---:R-:W-:-:S04]  /*5e50*/  @!P5 FMUL R181, R181, R181 ;  /* 0x000000b5b5b5d220 */ /* 0x004fc80000400000 */
[----:B------:R-:W-:Y:S01]  /*5e60*/  FSETP.GEU.AND P5, PT, R185, -126, PT ;  /* 0xc2fc0000b900780b */ /* 0x000fe20003fae000 */
[----:B------:R-:W-:Y:S01]  /*5e70*/  @!P3 FMUL R193, R193, 0.5 ;  /* 0x3f000000c1c1b820 */ /* 0x000fe20000400000 */
[----:B------:R-:W2:Y:S01]  /*5e80*/  MUFU.EX2 R196, R189 ;  /* 0x000000bd00c47308 */ /* 0x000ea20000000800 */
[----:B----4-:R-:W-:Y:S01]  /*5e90*/  @!P4 FMUL R217, R217, R217 ;  /* 0x000000d9d9d9c220 */ /* 0x010fe20000400000 */
[----:B------:R-:W-:Y:S01]  /*5ea0*/  FSETP.GEU.AND P4, PT, R188, -126, PT ;  /* 0xc2fc0000bc00780b */ /* 0x000fe20003f8e000 */
[----:B------:R-:W-:-:S05]  /*5eb0*/  FADD R229, R218, R181 ;  /* 0x000000b5dae57221 */ /* 0x000fca0000000000 */
[----:B------:R3:W4:Y:S01]  /*5ec0*/  MUFU.EX2 R197, R193 ;  /* 0x000000c100c57308 */ /* 0x0007220000000800 */
[----:B-----5:R-:W-:Y:S01]  /*5ed0*/  @!P6 FMUL R184, R184, R184 ;  /* 0x000000b8b8b8e220 */ /* 0x020fe20000400000 */
[----:B------:R-:W-:Y:S01]  /*5ee0*/  FSETP.GEU.AND P6, PT, R192, -126, PT ;  /* 0xc2fc0000c000780b */ /* 0x000fe20003fce000 */
[----:B------:R-:W-:Y:S01]  /*5ef0*/  @!P5 FMUL R185, R185, 0.5 ;  /* 0x3f000000b9b9d820 */ /* 0x000fe20000400000 */
[----:B-1----:R-:W-:-:S03]  /*5f00*/  FMNMX R169, R168, R169, !PT ;  /* 0x000000a9a8a97209 */ /* 0x002fc60007800000 */
[----:B------:R-:W-:Y:S02]  /*5f10*/  @!P4 FMUL R188, R188, 0.5 ;  /* 0x3f000000bcbcc820 */ /* 0x000fe40000400000 */
[----:B------:R-:W1:Y:S01]  /*5f20*/  MUFU.EX2 R185, R185 ;  /* 0x000000b900b97308 */ /* 0x000e620000000800 */
[----:B--2---:R-:W-:Y:S01]  /*5f30*/  @!P2 FMUL R196, R196, R196 ;  /* 0x000000c4c4c4a220 */ /* 0x004fe20000400000 */
[----:B------:R-:W-:Y:S01]  /*5f40*/  FSETP.GEU.AND P2, PT, R200, -126, PT ;  /* 0xc2fc0000c800780b */ /* 0x000fe20003f4e000 */
[----:B------:R-:W2:Y:S01]  /*5f50*/  SHFL.BFLY PT, R168, R169, 0x2, 0x1f ;  /* 0x0c401f00a9a87f89 */ /* 0x000ea200000e0000 */
[--C-:B---3--:R-:W-:Y:S01]  /*5f60*/  FFMA R193, R204, UR4, -R18.reuse ;  /* 0x00000004ccc17c23 */ /* 0x108fe20008000812 */
[----:B------:R-:W-:Y:S01]  /*5f70*/  FFMA R204, R212, UR4, -R18 ;  /* 0x00000004d4cc7c23 */ /* 0x000fe20008000812 */
[----:B------:R-:W-:Y:S02]  /*5f80*/  @!P6 FMUL R192, R192, 0.5 ;  /* 0x3f000000c0c0e820 */ /* 0x000fe40000400000 */
[----:B------:R-:W3:Y:S01]  /*5f90*/  MUFU.EX2 R188, R188 ;  /* 0x000000bc00bc7308 */ /* 0x000ee20000000800 */
[----:B----4-:R-:W-:Y:S01]  /*5fa0*/  @!P3 FMUL R197, R197, R197 ;  /* 0x000000c5c5c5b220 */ /* 0x010fe20000400000 */
        /* <DEDUP_REMOVED lines=17> */
[----:B------:R-:W-:-:S04]  /*60c0*/  FSETP.NEU.AND P2, PT, R177, -INF , PT ;  /* 0xff800000b100780b */ /* 0x000fc80003f4d000 */
[----:B------:R-:W-:Y:S01]  /*60d0*/  FSEL R168, R177, RZ, P2 ;  /* 0x000000ffb1a87208 */ /* 0x000fe20001000000 */
[----:B------:R-:W-:Y:S01]  /*60e0*/  @!P6 FMUL R209, R209, 0.5 ;  /* 0x3f000000d1d1e820 */ /* 0x000fe20000400000 */
[----:B------:R-:W1:Y:S01]  /*60f0*/  MUFU.EX2 R200, R205 ;  /* 0x000000cd00c87308 */ /* 0x000e620000000800 */
[----:B--2---:R-:W-:Y:S01]  /*6100*/  @!P3 FMUL R193, R193, R193 ;  /* 0x000000c1c1c1b220 */ /* 0x004fe20000400000 */
[----:B------:R-:W-:Y:S01]  /*6110*/  FSETP.GEU.AND P3, PT, R213, -126, PT ;  /* 0xc2fc0000d500780b */ /* 0x000fe20003f6e000 */
[----:B------:R-:W-:Y:S01]  /*6120*/  FMUL R169, R168, UR4 ;  /* 0x00000004a8a97c20 */ /* 0x000fe20008400000 */
[----:B------:R-:W-:Y:S01]  /*6130*/  FSETP.GEU.AND P2, PT, R204, -126, PT ;  /* 0xc2fc0000cc00780b */ /* 0x000fe20003f4e000 */
[----:B------:R-:W-:Y:S01]  /*6140*/  FADD R168, -R168, R15 ;  /* 0x0000000fa8a87221 */ /* 0x000fe20000000100 */
[----:B------:R-:W-:Y:S01]  /*6150*/  FADD R15, R156, R189 ;  /* 0x000000bd9c0f7221 */ /* 0x000fe20000000000 */
[--C-:B------:R-:W-:Y:S01]  /*6160*/  FFMA R155, R155, UR4, -R169.reuse ;  /* 0x000000049b9b7c23 */ /* 0x100fe200080008a9 */
[----:B------:R-:W2:Y:S01]  /*6170*/  MUFU.EX2 R18, R209 ;  /* 0x000000d100127308 */ /* 0x000ea20000000800 */
[----:B---3--:R-:W-:Y:S01]  /*6180*/  @!P5 FMUL R201, R201, R201 ;  /* 0x000000c9c9c9d220 */ /* 0x008fe20000400000 */
[--C-:B------:R-:W-:Y:S01]  /*6190*/  FFMA R154, R154, UR4, -R169.reuse ;  /* 0x000000049a9a7c23 */ /* 0x100fe200080008a9 */
[--C-:B------:R-:W-:Y:S01]  /*61a0*/  FFMA R158, R158, UR4, -R169.reuse ;  /* 0x000000049e9e7c23 */ /* 0x100fe200080008a9 */
[----:B------:R-:W-:Y:S01]  /*61b0*/  FSETP.GEU.AND P5, PT, R155, -126, PT ;  /* 0xc2fc00009b00780b */ /* 0x000fe20003fae000 */
[--C-:B------:R-:W-:Y:S01]  /*61c0*/  FFMA R162, R162, UR4, -R169.reuse ;  /* 0x00000004a2a27c23 */ /* 0x100fe200080008a9 */
[--C-:B------:R-:W-:Y:S01]  /*61d0*/  FFMA R159, R159, UR4, -R169.reuse ;  /* 0x000000049f9f7c23 */ /* 0x100fe200080008a9 */
[----:B------:R-:W-:Y:S01]  /*61e0*/  @!P3 FMUL R213, R213, 0.5 ;  /* 0x3f000000d5d5b820 */ /* 0x000fe20000400000 */
[--C-:B------:R-:W-:Y:S01]  /*61f0*/  FFMA R166, R166, UR4, -R169.reuse ;  /* 0x00000004a6a67c23 */ /* 0x100fe200080008a9 */
[----:B-1----:R-:W-:Y:S01]  /*6200*/  @!P4 FMUL R200, R200, R200 ;  /* 0x000000c8c8c8c220 */ /* 0x002fe20000400000 */
[----:B------:R-:W-:Y:S01]  /*6210*/  FSETP.GEU.AND P4, PT, R154, -126, PT ;  /* 0xc2fc00009a00780b */ /* 0x000fe20003f8e000 */
[----:B------:R-:W-:Y:S01]  /*6220*/  @!P2 FMUL R204, R204, 0.5 ;  /* 0x3f000000cccca820 */ /* 0x000fe20000400000 */
[----:B------:R-:W1:Y:S01]  /*6230*/  MUFU.EX2 R205, R213 ;  /* 0x000000d500cd7308 */ /* 0x000e620000000800 */
[--C-:B------:R-:W-:Y:S01]  /*6240*/  FFMA R163, R163, UR4, -R169.reuse ;  /* 0x00000004a3a37c23 */ /* 0x100fe200080008a9 */
[--C-:B------:R-:W-:Y:S01]  /*6250*/  FFMA R212, R167, UR4, -R169.reuse ;  /* 0x00000004a7d47c23 */ /* 0x100fe200080008a9 */
[--C-:B------:R-:W-:Y:S01]  /*6260*/  FFMA R171, R171, UR4, -R169.reuse ;  /* 0x00000004abab7c23 */ /* 0x100fe200080008a9 */
[--C-:B------:R-:W-:Y:S01]  /*6270*/  FFMA R175, R175, UR4, -R169.reuse ;  /* 0x00000004afaf7c23 */ /* 0x100fe200080008a9 */
[----:B--2---:R-:W-:Y:S01]  /*6280*/  @!P6 FMUL R18, R18, R18 ;  /* 0x000000121212e220 */ /* 0x004fe20000400000 */
[----:B------:R-:W-:Y:S01]  /*6290*/  FSETP.GEU.AND P6, PT, R158, -126, PT ;  /* 0xc2fc00009e00780b */ /* 0x000fe20003fce000 */
[----:B------:R-:W-:Y:S01]  /*62a0*/  @!P5 FMUL R155, R155, 0.5 ;  /* 0x3f0000009b9bd820 */ /* 0x000fe20000400000 */
[----:B------:R-:W2:Y:S01]  /*62b0*/  MUFU.EX2 R204, R204 ;  /* 0x000000cc00cc7308 */ /* 0x000ea20000000800 */
[--C-:B------:R-:W-:Y:S01]  /*62c0*/  FFMA R174, R174, UR4, -R169.reuse ;  /* 0x00000004aeae7c23 */ /* 0x100fe200080008a9 */
[--C-:B------:R-:W-:Y:S01]  /*62d0*/  FFMA R178, R178, UR4, -R169.reuse ;  /* 0x00000004b2b27c23 */ /* 0x100fe200080008a9 */
        /* <DEDUP_REMOVED lines=9> */
[----:B------:R-:W-:Y:S01]  /*6370*/  FFMA R17, R214, UR4, -R169 ;  /* 0x00000004d6117c23 */ /* 0x000fe200080008a9 */
[----:B------:R-:W-:Y:S01]  /*6380*/  FADD R170, R20, R180 ;  /* 0x000000b414aa7221 */ /* 0x000fe20000000000 */
[----:B------:R-:W-:Y:S01]  /*6390*/  FADD R214, R161, R18 ;  /* 0x00000012a1d67221 */ /* 0x000fe20000000000 */
[----:B------:R-:W-:Y:S01]  /*63a0*/  FMUL R168, R168, UR4 ;  /* 0x00000004a8a87c20 */ /* 0x000fe20008400000 */
[----:B------:R-:W1:Y:S01]  /*63b0*/  MUFU.EX2 R154, R154 ;  /* 0x0000009a009a7308 */ /* 0x000e620000000800 */
[----:B--2---:R-:W-:Y:S01]  /*63c0*/  @!P2 FMUL R204, R204, R204 ;  /* 0x000000cccccca220 */ /* 0x004fe20000400000 */
[----:B------:R-:W-:Y:S01]  /*63d0*/  FSETP.GEU.AND P2, PT, R159, -126, PT ;  /* 0xc2fc00009f00780b */ /* 0x000fe20003f4e000 */
[----:B------:R-:W-:-:S02]  /*63e0*/  FADD R170, R170, R15 ;  /* 0x0000000faaaa7221 */ /* 0x000fc40000000000 */
[----:B------:R-:W-:Y:S02]  /*63f0*/  FADD R15, R176, R204 ;  /* 0x000000ccb00f7221 */ /* 0x000fe40000000000 */
[----:B------:R-:W-:Y:S01]  /*6400*/  @!P3 FMUL R162, R162, 0.5 ;  /* 0x3f000000a2a2b820 */ /* 0x000fe20000400000 */
[----:B------:R-:W2:Y:S01]  /*6410*/  MUFU.EX2 R158, R158 ;  /* 0x0000009e009e7308 */ /* 0x000ea20000000800 */
[----:B---3--:R-:W-:Y:S01]  /*6420*/  @!P5 FMUL R155, R155, R155 ;  /* 0x0000009b9b9bd220 */ /* 0x008fe20000400000 */
[----:B------:R-:W-:-:S05]  /*6430*/  FSETP.GEU.AND P5, PT, R166, -126, PT ;  /* 0xc2fc0000a600780b */ /* 0x000fca0003fae000 */
[----:B------:R-:W-:Y:S01]  /*6440*/  @!P2 FMUL R159, R159, 0.5 ;  /* 0x3f0000009f9fa820 */ /* 0x000fe20000400000 */
[----:B------:R3:W4:Y:S01]  /*6450*/  MUFU.EX2 R173, R162 ;  /* 0x000000a200ad7308 */ /* 0x0007220000000800 */
[----:B-1----:R-:W-:Y:S01]  /*6460*/  @!P4 FMUL R154, R154, R154 ;  /* 0x0000009a9a9ac220 */ /* 0x002fe20000400000 */
[----:B------:R-:W-:-:S05]  /*6470*/  FSETP.GEU.AND P4, PT, R163, -126, PT ;  /* 0xc2fc0000a300780b */ /* 0x000fca0003f8e000 */
[----:B------:R-:W-:Y:S01]  /*6480*/  @!P5 FMUL R166, R166, 0.5 ;  /* 0x3f000000a6a6d820 */ /* 0x000fe20000400000 */
[----:B------:R-:W1:Y:S01]  /*6490*/  MUFU.EX2 R172, R159 ;  /* 0x0000009f00ac7308 */ /* 0x000e620000000800 */
[----:B--2---:R-:W-:Y:S01]  /*64a0*/  @!P6 FMUL R158, R158, R158 ;  /* 0x0000009e9e9ee220 */ /* 0x004fe20000400000 */
[----:B------:R-:W-:Y:S01]  /*64b0*/  FSETP.GEU.AND P6, PT, R212, -126, PT ;  /* 0xc2fc0000d400780b */ /* 0x000fe20003fce000 */
[--C-:B---3--:R-:W-:Y:S01]  /*64c0*/  FFMA R162, R186, UR4, -R169.reuse ;  /* 0x00000004baa27c23 */ /* 0x108fe200080008a9 */
[--C-:B------:R-:W-:Y:S01]  /*64d0*/  FFMA R186, R187, UR4, -R169.reuse ;  /* 0x00000004bbba7c23 */ /* 0x100fe200080008a9 */
[--C-:B------:R-:W-:Y:S01]  /*64e0*/  FFMA R187, R191, UR4, -R169.reuse ;  /* 0x00000004bfbb7c23 */ /* 0x100fe200080008a9 */
[--C-:B------:R-:W-:Y:S01]  /*64f0*/  FFMA R191, R195, UR4, -R169.reuse ;  /* 0x00000004c3bf7c23 */ /* 0x100fe200080008a9 */
[----:B------:R-:W-:Y:S01]  /*6500*/  @!P4 FMUL R163, R163, 0.5 ;  /* 0x3f000000a3a3c820 */ /* 0x000fe20000400000 */
[----:B------:R2:W3:Y:S01]  /*6510*/  MUFU.EX2 R159, R166 ;  /* 0x000000a6009f7308 */ /* 0x0004e20000000800 */
[----:B----4-:R-:W-:Y:S01]  /*6520*/  @!P3 FMUL R173, R173, R173 ;  /* 0x000000adadadb220 */ /* 0x010fe20000400000 */
[----:B------:R-:W-:Y:S01]  /*6530*/  FSETP.GEU.AND P3, PT, R171, -126, PT ;  /* 0xc2fc0000ab00780b */ /* 0x000fe20003f6e000 */
[----:B------:R-:W-:Y:S01]  /*6540*/  FFMA R195, R210, UR4, -R169 ;  /* 0x00000004d2c37c23 */ /* 0x000fe200080008a9 */
[----:B------:R-:W-:-:S03]  /*6550*/  FADD R210, R164, R201 ;  /* 0x000000c9a4d27221 */ /* 0x000fc60000000000 */
[----:B------:R-:W-:Y:S01]  /*6560*/  @!P6 FMUL R212, R212, 0.5 ;  /* 0x3f000000d4d4e820 */ /* 0x000fe20000400000 */
[----:B------:R4:W5:Y:S01]  /*6570*/  MUFU.EX2 R209, R163 ;  /* 0x000000a300d17308 */ /* 0x0009620000000800 */
[----:B-1----:R-:W-:Y:S01]  /*6580*/  @!P2 FMUL R172, R172, R172 ;  /* 0x000000acacaca220 */ /* 0x002fe20000400000 */
[----:B------:R-:W-:Y:S01]  /*6590*/  FSETP.GEU.AND P2, PT, R167, -126, PT ;  /* 0xc2fc0000a700780b */ /* 0x000fe20003f4e000 */
[--C-:B--2---:R-:W-:Y:S01]  /*65a0*/  FFMA R166, R194, UR4, -R169.reuse ;  /* 0x00000004c2a67c23 */ /* 0x104fe200080008a9 */
[--C-:B------:R-:W-:Y:S01]  /*65b0*/  FFMA R194, R206, UR4, -R169.reuse ;  /* 0x00000004cec27c23 */ /* 0x100fe200080008a9 */
[--C-:B------:R-:W-:Y:S01]  /*65c0*/  FFMA R206, R215, UR4, -R169.reuse ;  /* 0x00000004d7ce7c23 */ /* 0x100fe200080008a9 */
[----:B------:R-:W-:Y:S01]  /*65d0*/  FADD R215, R216, R196 ;  /* 0x000000c4d8d77221 */ /* 0x000fe20000000000 */
[----:B------:R-:W-:Y:S01]  /*65e0*/  @!P3 FMUL R171, R171, 0.5 ;  /* 0x3f000000ababb820 */ /* 0x000fe20000400000 */
[----:B------:R-:W1:Y:S01]  /*65f0*/  MUFU.EX2 R212, R212 ;  /* 0x000000d400d47308 */ /* 0x000e620000000800 */
[----:B---3--:R-:W-:Y:S01]  /*6600*/  @!P5 FMUL R159, R159, R159 ;  /* 0x0000009f9f9fd220 */ /* 0x008fe20000400000 */
[----:B------:R-:W-:Y:S01]  /*6610*/  FSETP.GEU.AND P5, PT, R175, -126, PT ;  /* 0xc2fc0000af00780b */ /* 0x000fe20003fae000 */
[--C-:B----4-:R-:W-:Y:S01]  /*6620*/  FFMA R163, R190, UR4, -R169.reuse ;  /* 0x00000004bea37c23 */ /* 0x110fe200080008a9 */
[--C-:B------:R-:W-:Y:S01]  /*6630*/  FFMA R190, R203, UR4, -R169.reuse ;  /* 0x00000004cbbe7c23 */ /* 0x100fe200080008a9 */
[--C-:B------:R-:W-:Y:S01]  /*6640*/  FFMA R203, R199, UR4, -R169.reuse ;  /* 0x00000004c7cb7c23 */ /* 0x100fe200080008a9 */
[----:B------:R-:W-:Y:S01]  /*6650*/  FFMA R199, R207, UR4, -R169 ;  /* 0x00000004cfc77c23 */ /* 0x000fe200080008a9 */
[----:B------:R-:W-:Y:S01]  /*6660*/  @!P2 FMUL R167, R167, 0.5 ;  /* 0x3f000000a7a7a820 */ /* 0x000fe20000400000 */
[----:B------:R2:W3:Y:S01]  /*6670*/  MUFU.EX2 R213, R171 ;  /* 0x000000ab00d57308 */ /* 0x0004e20000000800 */
[----:B-----5:R-:W-:Y:S01]  /*6680*/  @!P4 FMUL R209, R209, R209 ;  /* 0x000000d1d1d1c220 */ /* 0x020fe20000400000 */
[----:B------:R-:W-:Y:S01]  /*6690*/  FSETP.GEU.AND P4, PT, R174, -126, PT ;  /* 0xc2fc0000ae00780b */ /* 0x000fe20003f8e000 */
[----:B------:R-:W-:-:S04]  /*66a0*/  FADD R207, R22, R184 ;  /* 0x000000b816cf7221 */ /* 0x000fc80000000000 */
[----:B------:R-:W-:Y:S01]  /*66b0*/  @!P5 FMUL R175, R175, 0.5 ;  /* 0x3f000000afafd820 */ /* 0x000fe20000400000 */
[----:B------:R-:W4:Y:S01]  /*66c0*/  MUFU.EX2 R167, R167 ;  /* 0x000000a700a77308 */ /* 0x000f220000000800 */
[----:B-1----:R-:W-:Y:S01]  /*66d0*/  @!P6 FMUL R212, R212, R212 ;  /* 0x000000d4d4d4e220 */ /* 0x002fe20000400000 */
[----:B------:R-:W-:Y:S01]  /*66e0*/  FSETP.GEU.AND P6, PT, R178, -126, PT ;  /* 0xc2fc0000b200780b */ /* 0x000fe20003fce000 */
[----:B------:R-:W-:Y:S01]  /*66f0*/  FADD R207, R207, R210 ;  /* 0x000000d2cfcf7221 */ /* 0x000fe20000000000 */
[----:B------:R-:W-:Y:S01]  /*6700*/  FADD R210, R152, R188 ;  /* 0x000000bc98d27221 */ /* 0x000fe20000000000 */
[----:B--2---:R-:W-:Y:S02]  /*6710*/  FADD R171, R21, R197 ;  /* 0x000000c515ab7221 */ /* 0x004fe40000000000 */
[----:B------:R-:W-:Y:S01]  /*6720*/  @!P4 FMUL R174, R174, 0.5 ;  /* 0x3f000000aeaec820 */ /* 0x000fe20000400000 */
[----:B------:R1:W2:Y:S01]  /*6730*/  MUFU.EX2 R219, R175 ;  /* 0x000000af00db7308 */ /* 0x0002a20000000800 */
[----:B---3--:R-:W-:Y:S01]  /*6740*/  @!P3 FMUL R213, R213, R213 ;  /* 0x000000d5d5d5b220 */ /* 0x008fe20000400000 */
[----:B------:R-:W-:Y:S01]  /*6750*/  FSETP.GEU.AND P3, PT, R182, -126, PT ;  /* 0xc2fc0000b600780b */ /* 0x000fe20003f6e000 */
[----:B------:R-:W-:Y:S01]  /*6760*/  FADD R210, R210, R15 ;  /* 0x0000000fd2d27221 */ /* 0x000fe20000000000 */
[----:B------:R-:W-:Y:S01]  /*6770*/  FADD R15, R165, R205 ;  /* 0x000000cda50f7221 */ /* 0x000fe20000000000 */
[----:B------:R-:W-:Y:S01]  /*6780*/  FADD R171, R171, R214 ;  /* 0x000000d6abab7221 */ /* 0x000fe20000000000 */
[----:B------:R-:W-:Y:S01]  /*6790*/  FADD R170, R170, R207 ;  /* 0x000000cfaaaa7221 */ /* 0x000fe20000000000 */
[----:B------:R-:W-:Y:S01]  /*67a0*/  @!P6 FMUL R178, R178, 0.5 ;  /* 0x3f000000b2b2e820 */ /* 0x000fe20000400000 */
[----:B------:R3:W5:Y:S01]  /*67b0*/  MUFU.EX2 R208, R174 ;  /* 0x000000ae00d07308 */ /* 0x0007620000000800 */
[----:B----4-:R-:W-:Y:S01]  /*67c0*/  @!P2 FMUL R167, R167, R167 ;  /* 0x000000a7a7a7a220 */ /* 0x010fe20000400000 */
[----:B------:R-:W-:Y:S01]  /*67d0*/  FSETP.GEU.AND P2, PT, R220, -126, PT ;  /* 0xc2fc0000dc00780b */ /* 0x000fe20003f4e000 */
[----:B-1----:R-:W-:-:S04]  /*67e0*/  FADD R175, R19, R217 ;  /* 0x000000d913af7221 */ /* 0x002fc80000000000 */
[----:B------:R-:W-:Y:S01]  /*67f0*/  @!P3 FMUL R182, R182, 0.5 ;  /* 0x3f000000b6b6b820 */ /* 0x000fe20000400000 */
[----:B------:R1:W4:Y:S01]  /*6800*/  MUFU.EX2 R179, R178 ;  /* 0x000000b200b37308 */ /* 0x0003220000000800 */
[----:B--2---:R-:W-:Y:S01]  /*6810*/  @!P5 FMUL R219, R219, R219 ;  /* 0x000000dbdbdbd220 */ /* 0x004fe20000400000 */
[----:B------:R-:W-:Y:S01]  /*6820*/  FSETP.GEU.AND P5, PT, R186, -126, PT ;  /* 0xc2fc0000ba00780b */ /* 0x000fe20003fae000 */
[----:B---3--:R-:W-:-:S04]  /*6830*/  FADD R174, R153, R192 ;  /* 0x000000c099ae7221 */ /* 0x008fc80000000000 */
[----:B------:R-:W-:Y:S01]  /*6840*/  @!P2 FMUL R220, R220, 0.5 ;  /* 0x3f000000dcdca820 */ /* 0x000fe20000400000 */
[----:B------:R-:W2:Y:S01]  /*6850*/  MUFU.EX2 R182, R182 ;  /* 0x000000b600b67308 */ /* 0x000ea20000000800 */
[----:B-----5:R-:W-:Y:S01]  /*6860*/  @!P4 FMUL R208, R208, R208 ;  /* 0x000000d0d0d0c220 */ /* 0x020fe20000400000 */
[----:B------:R-:W-:Y:S01]  /*6870*/  FSETP.GEU.AND P4, PT, R162, -126, PT ;  /* 0xc2fc0000a200780b */ /* 0x000fe20003f8e000 */
[--C-:B-1----:R-:W-:Y:S01]  /*6880*/  FFMA R178, R202, UR4, -R169.reuse ;  /* 0x00000004cab27c23 */ /* 0x102fe200080008a9 */
[----:B------:R-:W-:Y:S01]  /*6890*/  FFMA R202, R183, UR4, -R169 ;  /* 0x00000004b7ca7c23 */ /* 0x000fe200080008a9 */
[----:B------:R-:W-:Y:S01]  /*68a0*/  FADD R175, R175, R174 ;  /* 0x000000aeafaf7221 */ /* 0x000fe20000000000 */
[----:B------:R-:W-:Y:S01]  /*68b0*/  FADD R174, R160, R193 ;  /* 0x000000c1a0ae7221 */ /* 0x000fe20000000000 */
[----:B------:R-:W-:Y:S01]  /*68c0*/  @!P5 FMUL R186, R186, 0.5 ;  /* 0x3f000000babad820 */ /* 0x000fe20000400000 */
[----:B------:R-:W1:Y:S01]  /*68d0*/  MUFU.EX2 R220, R220 ;  /* 0x000000dc00dc7308 */ /* 0x000e620000000800 */
[----:B----4-:R-:W-:Y:S01]  /*68e0*/  @!P6 FMUL R179, R179, R179 ;  /* 0x000000b3b3b3e220 */ /* 0x010fe20000400000 */
[----:B------:R-:W-:Y:S01]  /*68f0*/  FSETP.GEU.AND P6, PT, R163, -126, PT ;  /* 0xc2fc0000a300780b */ /* 0x000fe20003fce000 */
[----:B------:R-:W-:Y:S01]  /*6900*/  FADD R229, R229, R174 ;  /* 0x000000aee5e57221 */ /* 0x000fe20000000000 */
[----:B------:R-:W-:Y:S01]  /*6910*/  FADD R174, R157, R200 ;  /* 0x000000c89dae7221 */ /* 0x000fe20000000000 */
[----:B------:R-:W-:Y:S01]  /*6920*/  FADD R171, R175, R171 ;  /* 0x000000abafab7221 */ /* 0x000fe20000000000 */
[----:B------:R-:W-:Y:S01]  /*6930*/  F2FP.BF16.F32.PACK_AB R175, R212, R159 ;  /* 0x0000009fd4af723e */ /* 0x000fe200000010ff */
[----:B------:R-:W-:Y:S01]  /*6940*/  @!P4 FMUL R162, R162, 0.5 ;  /* 0x3f000000a2a2c820 */ /* 0x000fe20000400000 */
[----:B------:R-:W3:Y:S01]  /*6950*/  MUFU.EX2 R186, R186 ;  /* 0x000000ba00ba7308 */ /* 0x000ee20000000800 */
[----:B--2---:R-:W-:Y:S01]  /*6960*/  @!P3 FMUL R182, R182, R182 ;  /* 0x000000b6b6b6b220 */ /* 0x004fe20000400000 */
[----:B------:R-:W-:Y:S01]  /*6970*/  FSETP.GEU.AND P3, PT, R166, -126, PT ;  /* 0xc2fc0000a600780b */ /* 0x000fe20003f6e000 */
[----:B------:R-:W-:Y:S01]  /*6980*/  FADD R215, R215, R174 ;  /* 0x000000aed7d77221 */ /* 0x000fe20000000000 */
[----:B------:R-:W-:Y:S01]  /*6990*/  FADD R174, R23, R185 ;  /* 0x000000b917ae7221 */ /* 0x000fe20000000000 */
[----:B------:R-:W-:-:S02]  /*69a0*/  FADD R229, R229, R210 ;  /* 0x000000d2e5e57221 */ /* 0x000fc40000000000 */
[----:B------:R-:W-:Y:S01]  /*69b0*/  @!P6 FMUL R163, R163, 0.5 ;  /* 0x3f000000a3a3e820 */ /* 0x000fe20000400000 */
[----:B------:R-:W2:Y:S01]  /*69c0*/  MUFU.EX2 R162, R162 ;  /* 0x000000a200a27308 */ /* 0x000ea20000000800 */
[----:B-1----:R-:W-:Y:S01]  /*69d0*/  @!P2 FMUL R220, R220, R220 ;  /* 0x000000dcdcdca220 */ /* 0x002fe20000400000 */
[----:B------:R-:W-:Y:S01]  /*69e0*/  FSETP.GEU.AND P2, PT, R187, -126, PT ;  /* 0xc2fc0000bb00780b */ /* 0x000fe20003f4e000 */
[----:B------:R-:W-:Y:S01]  /*69f0*/  FADD R174, R174, R15 ;  /* 0x0000000faeae7221 */ /* 0x000fe20000000000 */
[----:B------:R-:W-:Y:S01]  /*6a00*/  FMUL R15, R16, UR4 ;  /* 0x00000004100f7c20 */ /* 0x000fe20008400000 */
[----:B------:R-:W-:Y:S02]  /*6a10*/  FADD R170, R170, R229 ;  /* 0x000000e5aaaa7221 */ /* 0x000fe40000000000 */
[----:B------:R-:W-:Y:S01]  /*6a20*/  @!P3 FMUL R166, R166, 0.5 ;  /* 0x3f000000a6a6b820 */ /* 0x000fe20000400000 */
[----:B------:R-:W1:Y:S01]  /*6a30*/  MUFU.EX2 R163, R163 ;  /* 0x000000a300a37308 */ /* 0x000e620000000800 */
[----:B---3--:R-:W-:Y:S01]  /*6a40*/  @!P5 FMUL R186, R186, R186 ;  /* 0x000000bababad220 */ /* 0x008fe20000400000 */
[----:B------:R-:W-:Y:S01]  /*6a50*/  FSETP.GEU.AND P5, PT, R198, -126, PT ;  /* 0xc2fc0000c600780b */ /* 0x000fe20003fae000 */
[----:B------:R-:W-:-:S04]  /*6a60*/  FADD R174, R215, R174 ;  /* 0x000000aed7ae7221 */ /* 0x000fc80000000000 */
[----:B------:R-:W-:Y:S01]  /*6a70*/  @!P2 FMUL R187, R187, 0.5 ;  /* 0x3f000000bbbba820 */ /* 0x000fe20000400000 */
[----:B------:R-:W3:Y:S01]  /*6a80*/  MUFU.EX2 R166, R166 ;  /* 0x000000a600a67308 */ /* 0x000ee20000000800 */
[----:B--2---:R-:W-:Y:S01]  /*6a90*/  @!P4 FMUL R162, R162, R162 ;  /* 0x000000a2a2a2c220 */ /* 0x004fe20000400000 */
[----:B------:R-:W-:Y:S01]  /*6aa0*/  FSETP.GEU.AND P4, PT, R191, -126, PT ;  /* 0xc2fc0000bf00780b */ /* 0x000fe20003f8e000 */
[----:B------:R-:W-:Y:S01]  /*6ab0*/  FADD R171, R171, R174 ;  /* 0x000000aeabab7221 */ /* 0x000fe20000000000 */
[----:B------:R-:W-:Y:S01]  /*6ac0*/  F2FP.BF16.F32.PACK_AB R174, R23, R152 ;  /* 0x0000009817ae723e */ /* 0x000fe200000010ff */
[----:B------:R-:W-:Y:S01]  /*6ad0*/  FADD R214, R154, R162 ;  /* 0x000000a29ad67221 */ /* 0x000fe20000000000 */
[----:B------:R-:W-:Y:S01]  /*6ae0*/  F2FP.BF16.F32.PACK_AB R152, R153, R156 ;  /* 0x0000009c9998723e */ /* 0x000fe200000010ff */
[----:B------:R-:W-:Y:S01]  /*6af0*/  @!P5 FMUL R198, R198, 0.5 ;  /* 0x3f000000c6c6d820 */ /* 0x000fe20000400000 */
[----:B------:R-:W2:Y:S01]  /*6b00*/  MUFU.EX2 R187, R187 ;  /* 0x000000bb00bb7308 */ /* 0x000ea20000000800 */
[----:B-1----:R-:W-:Y:S01]  /*6b10*/  @!P6 FMUL R163, R163, R163 ;  /* 0x000000a3a3a3e220 */ /* 0x002fe20000400000 */
[----:B------:R-:W-:Y:S01]  /*6b20*/  FSETP.GEU.AND P6, PT, R178, -126, PT ;  /* 0xc2fc0000b200780b */ /* 0x000fe20003fce000 */
[----:B------:R-:W-:Y:S01]  /*6b30*/  FADD R170, R170, R171 ;  /* 0x000000abaaaa7221 */ /* 0x000fe20000000000 */
[----:B------:R-:W-:-:S02]  /*6b40*/  F2FP.BF16.F32.PACK_AB R171, R172, R158 ;  /* 0x0000009eacab723e */ /* 0x000fc400000010ff */
[----:B------:R-:W-:Y:S01]  /*6b50*/  F2FP.BF16.F32.PACK_AB R156, R161, R164 ;  /* 0x000000a4a19c723e */ /* 0x000fe200000010ff */
[----:B------:R-:W-:Y:S01]  /*6b60*/  @!P4 FMUL R191, R191, 0.5 ;  /* 0x3f000000bfbfc820 */ /* 0x000fe20000400000 */
[----:B------:R1:W4:Y:S01]  /*6b70*/  MUFU.EX2 R183, R198 ;  /* 0x000000c600b77308 */ /* 0x0003220000000800 */
[----:B---3--:R-:W-:Y:S01]  /*6b80*/  @!P3 FMUL R166, R166, R166 ;  /* 0x000000a6a6a6b220 */ /* 0x008fe20000400000 */
[----:B------:R-:W-:Y:S02]  /*6b90*/  FSETP.GEU.AND P3, PT, R190, -126, PT ;  /* 0xc2fc0000be00780b */ /* 0x000fe40003f6e000 */
[----:B------:R-:W-:Y:S02]  /*6ba0*/  F2FP.BF16.F32.PACK_AB R153, R213, R167 ;  /* 0x000000a7d599723e */ /* 0x000fe400000010ff */
[----:B------:R-:W-:Y:S01]  /*6bb0*/  F2FP.BF16.F32.PACK_AB R161, R186, R162 ;  /* 0x000000a2baa1723e */ /* 0x000fe200000010ff */
[----:B------:R-:W-:Y:S01]  /*6bc0*/  @!P6 FMUL R178, R178, 0.5 ;  /* 0x3f000000b2b2e820 */ /* 0x000fe20000400000 */
[----:B------:R-:W3:Y:S01]  /*6bd0*/  MUFU.EX2 R191, R191 ;  /* 0x000000bf00bf7308 */ /* 0x000ee20000000800 */
[----:B-1----:R-:W-:Y:S01]  /*6be0*/  FFMA R198, R211, UR4, -R169 ;  /* 0x00000004d3c67c23 */ /* 0x002fe200080008a9 */
[----:B--2---:R-:W-:Y:S01]  /*6bf0*/  @!P2 FMUL R187, R187, R187 ;  /* 0x000000bbbbbba220 */ /* 0x004fe20000400000 */
[----:B------:R-:W-:Y:S01]  /*6c00*/  FSETP.GEU.AND P2, PT, R202, -126, PT ;  /* 0xc2fc0000ca00780b */ /* 0x000fe20003f4e000 */
[----:B------:R-:W-:Y:S01]  /*6c10*/  FADD R169, R173, R166 ;  /* 0x000000a6ada97221 */ /* 0x000fe20000000000 */
[----:B------:R-:W-:-:S02]  /*6c20*/  F2FP.BF16.F32.PACK_AB R162, R196, R181 ;  /* 0x000000b5c4a2723e */ /* 0x000fc400000010ff */
[----:B------:R-:W-:Y:S01]  /*6c30*/  @!P3 FMUL R190, R190, 0.5 ;  /* 0x3f000000bebeb820 */ /* 0x000fe20000400000 */
[----:B------:R-:W1:Y:S01]  /*6c40*/  MUFU.EX2 R178, R178 ;  /* 0x000000b200b27308 */ /* 0x000e620000000800 */
[----:B----4-:R-:W-:Y:S01]  /*6c50*/  @!P5 FMUL R183, R183, R183 ;  /* 0x000000b7b7b7d220 */ /* 0x010fe20000400000 */
[----:B------:R-:W-:Y:S02]  /*6c60*/  FSETP.GEU.AND P5, PT, R195, -126, PT ;  /* 0xc2fc0000c300780b */ /* 0x000fe40003fae000 */
[----:B------:R-:W-:Y:S02]  /*6c70*/  F2FP.BF16.F32.PACK_AB R164, R197, R184 ;  /* 0x000000b8c5a4723e */ /* 0x000fe400000010ff */
[----:B------:R-:W-:Y:S02]  /*6c80*/  F2FP.BF16.F32.PACK_AB R173, R209, R173 ;  /* 0x000000add1ad723e */ /* 0x000fe400000010ff */
[----:B------:R-:W2:Y:S01]  /*6c90*/  MUFU.EX2 R190, R190 ;  /* 0x000000be00be7308 */ /* 0x000ea20000000800 */
[----:B---3--:R-:W-:Y:S01]  /*6ca0*/  @!P4 FMUL R191, R191, R191 ;  /* 0x000000bfbfbfc220 */ /* 0x008fe20000400000 */
[----:B------:R-:W-:Y:S01]  /*6cb0*/  FSETP.GEU.AND P4, PT, R194, -126, PT ;  /* 0xc2fc0000c200780b */ /* 0x000fe20003f8e000 */
[----:B------:R-:W-:Y:S01]  /*6cc0*/  @!P2 FMUL R202, R202, 0.5 ;  /* 0x3f000000cacaa820 */ /* 0x000fe20000400000 */
[----:B------:R-:W-:-:S03]  /*6cd0*/  F2FP.BF16.F32.PACK_AB R184, R18, R201 ;  /* 0x000000c912b8723e */ /* 0x000fc600000010ff */
[----:B------:R-:W-:Y:S01]  /*6ce0*/  @!P5 FMUL R195, R195, 0.5 ;  /* 0x3f000000c3c3d820 */ /* 0x000fe20000400000 */
[----:B-1----:R-:W-:Y:S01]  /*6cf0*/  @!P6 FMUL R178, R178, R178 ;  /* 0x000000b2b2b2e220 */ /* 0x002fe20000400000 */
[----:B------:R-:W-:Y:S01]  /*6d00*/  FSETP.GEU.AND P6, PT, R198, -126, PT ;  /* 0xc2fc0000c600780b */ /* 0x000fe20003fce000 */
[----:B------:R-:W1:Y:S02]  /*6d10*/  MUFU.EX2 R202, R202 ;  /* 0x000000ca00ca7308 */ /* 0x000e640000000800 */
[----:B------:R-:W-:-:S03]  /*6d20*/  FADD R211, R167, R178 ;  /* 0x000000b2a7d37221 */ /* 0x000fc60000000000 */
[----:B------:R-:W-:Y:S01]  /*6d30*/  @!P4 FMUL R194, R194, 0.5 ;  /* 0x3f000000c2c2c820 */ /* 0x000fe20000400000 */
[----:B--2---:R-:W-:Y:S01]  /*6d40*/  @!P3 FMUL R190, R190, R190 ;  /* 0x000000bebebeb220 */ /* 0x004fe20000400000 */
[----:B------:R-:W-:Y:S01]  /*6d50*/  FSETP.GEU.AND P3, PT, R17, -126, PT ;  /* 0xc2fc00001100780b */ /* 0x000fe20003f6e000 */
[----:B------:R-:W2:Y:S01]  /*6d60*/  MUFU.EX2 R195, R195 ;  /* 0x000000c300c37308 */ /* 0x000ea20000000800 */
[----:B------:R-:W-:Y:S01]  /*6d70*/  FADD R214, R214, R211 ;  /* 0x000000d3d6d67221 */ /* 0x000fe20000000000 */
[----:B------:R-:W-:Y:S01]  /*6d80*/  FADD R211, R155, R186 ;  /* 0x000000ba9bd37221 */ /* 0x000fe20000000000 */
[----:B------:R-:W-:Y:S01]  /*6d90*/  FADD R232, R213, R190 ;  /* 0x000000bed5e87221 */ /* 0x000fe20000000000 */
[----:B------:R-:W-:Y:S01]  /*6da0*/  @!P6 FMUL R198, R198, 0.5 ;  /* 0x3f000000c6c6e820 */ /* 0x000fe20000400000 */
[----:B------:R-:W-:Y:S02]  /*6db0*/  F2FP.BF16.F32.PACK_AB R181, R190, R178 ;  /* 0x000000b2beb5723e */ /* 0x000fe400000010ff */
[----:B------:R-:W-:Y:S01]  /*6dc0*/  FADD R211, R211, R232 ;  /* 0x000000e8d3d37221 */ /* 0x000fe20000000000 */
[----:B------:R-:W3:Y:S01]  /*6dd0*/  MUFU.EX2 R194, R194 ;  /* 0x000000c200c27308 */ /* 0x000ee20000000800 */
[----:B------:R-:W-:Y:S01]  /*6de0*/  FADD R232, R159, R183 ;  /* 0x000000b79fe87221 */ /* 0x000fe20000000000 */
[----:B-1----:R-:W-:Y:S01]  /*6df0*/  @!P2 FMUL R202, R202, R202 ;  /* 0x000000cacacaa220 */ /* 0x002fe20000400000 */
[----:B------:R-:W-:Y:S01]  /*6e00*/  F2FP.BF16.F32.PACK_AB R186, R205, R204 ;  /* 0x000000cccdba723e */ /* 0x000fe200000010ff */
[----:B------:R-:W-:-:S03]  /*6e10*/  @!P3 FMUL R17, R17, 0.5 ;  /* 0x3f0000001111b820 */ /* 0x000fc60000400000 */
[----:B------:R-:W-:Y:S01]  /*6e20*/  F2FP.BF16.F32.PACK_AB R159, R202, R182 ;  /* 0x000000b6ca9f723e */ /* 0x000fe200000010ff */
[----:B------:R-:W1:Y:S01]  /*6e30*/  MUFU.EX2 R198, R198 ;  /* 0x000000c600c67308 */ /* 0x000e620000000800 */
[----:B--2---:R-:W-:Y:S01]  /*6e40*/  @!P5 FMUL R195, R195, R195 ;  /* 0x000000c3c3c3d220 */ /* 0x004fe20000400000 */
[----:B------:R-:W-:-:S03]  /*6e50*/  FSETP.GEU.AND P5, PT, R199, -126, PT ;  /* 0xc2fc0000c700780b */ /* 0x000fc60003fae000 */
[----:B------:R-:W-:-:S03]  /*6e60*/  FADD R230, R179, R195 ;  /* 0x000000c3b3e67221 */ /* 0x000fc60000000000 */
[----:B------:R-:W2:Y:S01]  /*6e70*/  MUFU.EX2 R17, R17 ;  /* 0x0000001100117308 */ /* 0x000ea20000000800 */
[----:B---3--:R-:W-:Y:S01]  /*6e80*/  @!P4 FMUL R194, R194, R194 ;  /* 0x000000c2c2c2c220 */ /* 0x008fe20000400000 */
[----:B------:R-:W-:Y:S01]  /*6e90*/  FSETP.GEU.AND P4, PT, R203, -126, PT ;  /* 0xc2fc0000cb00780b */ /* 0x000fe20003f8e000 */
[----:B------:R-:W-:Y:S01]  /*6ea0*/  FADD R169, R169, R230 ;  /* 0x000000e6a9a97221 */ /* 0x000fe20000000000 */
[----:B------:R-:W-:-:S03]  /*6eb0*/  FADD R230, R209, R191 ;  /* 0x000000bfd1e67221 */ /* 0x000fc60000000000 */
[----:B------:R-:W-:Y:S01]  /*6ec0*/  @!P5 FMUL R199, R199, 0.5 ;  /* 0x3f000000c7c7d820 */ /* 0x000fe20000400000 */
[----:B------:R-:W-:Y:S01]  /*6ed0*/  FADD R169, R214, R169 ;  /* 0x000000a9d6a97221 */ /* 0x000fe20000000000 */
[----:B-1----:R-:W-:Y:S01]  /*6ee0*/  @!P6 FMUL R198, R198, R198 ;  /* 0x000000c6c6c6e220 */ /* 0x002fe20000400000 */
[----:B------:R-:W-:-:S03]  /*6ef0*/  FSETP.GEU.AND P6, PT, R206, -126, PT ;  /* 0xc2fc0000ce00780b */ /* 0x000fc60003fce000 */
[----:B------:R-:W1:Y:S01]  /*6f00*/  MUFU.EX2 R199, R199 ;  /* 0x000000c700c77308 */ /* 0x000e620000000800 */
[----:B------:R-:W-:Y:S01]  /*6f10*/  FADD R231, R220, R198 ;  /* 0x000000c6dce77221 */ /* 0x000fe20000000000 */
[----:B------:R-:W-:Y:S01]  /*6f20*/  @!P4 FMUL R203, R203, 0.5 ;  /* 0x3f000000cbcbc820 */ /* 0x000fe20000400000 */
[----:B--2---:R-:W-:Y:S01]  /*6f30*/  @!P3 FMUL R17, R17, R17 ;  /* 0x000000111111b220 */ /* 0x004fe20000400000 */
[----:B------:R-:W-:-:S04]  /*6f40*/  FSETP.GEU.AND P3, PT, R15, -126, PT ;  /* 0xc2fc00000f00780b */ /* 0x000fc80003f6e000 */
[----:B------:R-:W2:Y:S01]  /*6f50*/  MUFU.EX2 R203, R203 ;  /* 0x000000cb00cb7308 */ /* 0x000ea20000000800 */
[----:B------:R-:W-:Y:S01]  /*6f60*/  FADD R233, R182, R17 ;  /* 0x00000011b6e97221 */ /* 0x000fe20000000000 */
[----:B------:R-:W-:Y:S01]  /*6f70*/  @!P6 FMUL R206, R206, 0.5 ;  /* 0x3f000000cecee820 */ /* 0x000fe20000400000 */
[----:B------:R-:W-:Y:S02]  /*6f80*/  F2FP.BF16.F32.PACK_AB R182, R200, R193 ;  /* 0x000000c1c8b6723e */ /* 0x000fe400000010ff */
[----:B------:R-:W-:Y:S01]  /*6f90*/  FADD R232, R232, R233 ;  /* 0x000000e9e8e87221 */ /* 0x000fe20000000000 */
[----:B------:R-:W-:Y:S01]  /*6fa0*/  FADD R233, R172, R187 ;  /* 0x000000bbace97221 */ /* 0x000fe20000000000 */
[----:B------:R-:W-:Y:S01]  /*6fb0*/  F2FP.BF16.F32.PACK_AB R172, R21, R22 ;  /* 0x0000001615ac723e */ /* 0x000fe200000010ff */
[----:B------:R3:W4:Y:S01]  /*6fc0*/  MUFU.EX2 R16, R206 ;  /* 0x000000ce00107308 */ /* 0x0007220000000800 */
[----:B-1----:R-:W-:Y:S01]  /*6fd0*/  @!P5 FMUL R199, R199, R199 ;  /* 0x000000c7c7c7d220 */ /* 0x002fe20000400000 */
[----:B------:R-:W-:Y:S01]  /*6fe0*/  FSETP.GEU.AND P5, PT, R168, -126, PT ;  /* 0xc2fc0000a800780b */ /* 0x000fe20003fae000 */
[----:B------:R-:W-:Y:S01]  /*6ff0*/  @!P3 FMUL R15, R15, 0.5 ;  /* 0x3f0000000f0fb820 */ /* 0x000fe20000400000 */
[----:B---3--:R-:W-:Y:S01]  /*7000*/  FADD R206, R230, R231 ;  /* 0x000000e7e6ce7221 */ /* 0x008fe20000000000 */
[----:B------:R-:W-:Y:S01]  /*7010*/  FADD R230, R158, R163 ;  /* 0x000000a39ee67221 */ /* 0x000fe20000000000 */
[----:B------:R-:W-:Y:S01]  /*7020*/  FADD R231, R208, R194 ;  /* 0x000000c2d0e77221 */ /* 0x000fe20000000000 */
[----:B--2---:R-:W-:Y:S01]  /*7030*/  @!P4 FMUL R203, R203, R203 ;  /* 0x000000cbcbcbc220 */ /* 0x004fe20000400000 */
[----:B------:R-:W-:Y:S01]  /*7040*/  FADD R206, R211, R206 ;  /* 0x000000ced3ce7221 */ /* 0x000fe20000000000 */
[----:B------:R-:W-:Y:S01]  /*7050*/  F2FP.BF16.F32.PACK_AB R158, R165, R176 ;  /* 0x000000b0a59e723e */ /* 0x000fe200000010ff */
[----:B------:R-:W-:Y:S01]  /*7060*/  FADD R230, R230, R231 ;  /* 0x000000e7e6e67221 */ /* 0x000fe20000000000 */
[----:B------:R-:W-:Y:S01]  /*7070*/  FADD R231, R219, R199 ;  /* 0x000000c7dbe77221 */ /* 0x000fe20000000000 */
[----:B----4-:R-:W-:-:S03]  /*7080*/  @!P6 FMUL R16, R16, R16 ;  /* 0x000000101010e220 */ /* 0x010fc60000400000 */
[----:B------:R-:W-:Y:S01]  /*7090*/  @!P5 FMUL R168, R168, 0.5 ;  /* 0x3f000000a8a8d820 */ /* 0x000fe20000400000 */
[----:B------:R-:W-:Y:S01]  /*70a0*/  FADD R230, R230, R232 ;  /* 0x000000e8e6e67221 */ /* 0x000fe20000000000 */
[----:B------:R-:W-:Y:S01]  /*70b0*/  FADD R233, R233, R231 ;  /* 0x000000e7e9e97221 */ /* 0x000fe20000000000 */
[----:B------:R-:W-:Y:S01]  /*70c0*/  FADD R234, R202, R16 ;  /* 0x00000010caea7221 */ /* 0x000fe20000000000 */
[----:B------:R1:W2:Y:S01]  /*70d0*/  MUFU.EX2 R231, R15 ;  /* 0x0000000f00e77308 */ /* 0x0002a20000000800 */
[----:B------:R-:W-:Y:S01]  /*70e0*/  FADD R169, R169, R230 ;  /* 0x000000e6a9a97221 */ /* 0x000fe20000000000 */
[----:B------:R-:W-:Y:S02]  /*70f0*/  F2FP.BF16.F32.PACK_AB R165, R191, R166 ;  /* 0x000000a6bfa5723e */ /* 0x000fe400000010ff */
[----:B------:R-:W-:Y:S02]  /*7100*/  F2FP.BF16.F32.PACK_AB R166, R185, R188 ;  /* 0x000000bcb9a6723e */ /* 0x000fe400000010ff */
[----:B------:R-:W-:-:S02]  /*7110*/  F2FP.BF16.F32.PACK_AB R167, R203, R183 ;  /* 0x000000b7cba7723e */ /* 0x000fc400000010ff */
[----:B------:R3:W4:Y:S01]  /*7120*/  MUFU.EX2 R207, R168 ;  /* 0x000000a800cf7308 */ /* 0x0007220000000800 */
[----:B-1----:R-:W-:Y:S01]  /*7130*/  FADD R15, R212, R203 ;  /* 0x000000cbd40f7221 */ /* 0x002fe20000000000 */
[----:B------:R-:W-:Y:S02]  /*7140*/  F2FP.BF16.F32.PACK_AB R163, R187, R163 ;  /* 0x000000a3bba3723e */ /* 0x000fe400000010ff */
[----:B------:R-:W-:Y:S01]  /*7150*/  F2FP.BF16.F32.PACK_AB R183, R199, R194 ;  /* 0x000000c2c7b7723e */ /* 0x000fe200000010ff */
[----:B------:R-:W-:Y:S01]  /*7160*/  FADD R15, R15, R234 ;  /* 0x000000ea0f0f7221 */ /* 0x000fe20000000000 */
[----:B------:R-:W-:-:S03]  /*7170*/  F2FP.BF16.F32.PACK_AB R185, R198, R195 ;  /* 0x000000c3c6b9723e */ /* 0x000fc600000010ff */
[----:B------:R-:W-:Y:S01]  /*7180*/  FADD R15, R233, R15 ;  /* 0x0000000fe90f7221 */ /* 0x000fe20000000000 */
[----:B--2---:R-:W-:Y:S01]  /*7190*/  @!P3 FMUL R231, R231, R231 ;  /* 0x000000e7e7e7b220 */ /* 0x004fe20000400000 */
[----:B---3--:R-:W-:Y:S02]  /*71a0*/  F2FP.BF16.F32.PACK_AB R168, R19, R20 ;  /* 0x0000001413a8723e */ /* 0x008fe400000010ff */
[----:B------:R-:W-:Y:S01]  /*71b0*/  FADD R206, R206, R15 ;  /* 0x0000000fcece7221 */ /* 0x000fe20000000000 */
[----:B------:R-:W-:Y:S01]  /*71c0*/  MOV R15, UR39 ;  /* 0x00000027000f7c02 */ /* 0x000fe20008000f00 */
[----:B------:R-:W-:Y:S01]  /*71d0*/  FFMA R3, R231, R3, R170 ;  /* 0x00000003e7037223 */ /* 0x000fe200000000aa */
[----:B------:R-:W-:Y:S01]  /*71e0*/  FMUL R24, R24, R231 ;  /* 0x000000e718187220 */ /* 0x000fe20000400000 */
[----:B------:R-:W-:Y:S01]  /*71f0*/  FADD R206, R169, R206 ;  /* 0x000000cea9ce7221 */ /* 0x000fe20000000000 */
[----:B------:R-:W-:Y:S01]  /*7200*/  SHF.L.U32 R15, R15, 0x1f, RZ ;  /* 0x0000001f0f0f7819 */ /* 0x000fe200000006ff */
[----:B----4-:R-:W-:Y:S01]  /*7210*/  @!P5 FMUL R207, R207, R207 ;  /* 0x000000cfcfcfd220 */ /* 0x010fe20000400000 */
[----:B------:R-:W-:Y:S01]  /*7220*/  F2FP.BF16.F32.PACK_AB R169, R155, R154 ;  /* 0x0000009a9ba9723e */ /* 0x000fe200000010ff */
[-C--:B------:R-:W-:Y:S01]  /*7230*/  FMUL R25, R25, R231.reuse ;  /* 0x000000e719197220 */ /* 0x080fe20000400000 */
[----:B------:R1:W2:Y:S01]  /*7240*/  SYNCS.PHASECHK.TRANS64.TRYWAIT P2, [UR6+0x64400], R15 ;  /* 0x0644000fff0075a7 */ /* 0x0002a20008040146 */
[----:B------:R-:W-:Y:S01]  /*7250*/  F2FP.BF16.F32.PACK_AB R154, R157, R160 ;  /* 0x000000a09d9a723e */ /* 0x000fe200000010ff */
[----:B------:R-:W-:Y:S01]  /*7260*/  FFMA R2, R207, R2, R206 ;  /* 0x00000002cf027223 */ /* 0x000fe200000000ce */
[----:B------:R-:W-:Y:S01]  /*7270*/  F2FP.BF16.F32.PACK_AB R160, R217, R180 ;  /* 0x000000b4d9a0723e */ /* 0x000fe200000010ff */
[-C--:B------:R-:W-:Y:S01]  /*7280*/  FMUL R28, R28, R231.reuse ;  /* 0x000000e71c1c7220 */ /* 0x080fe20000400000 */
        /* <DEDUP_REMOVED lines=60> */
[----:B------:R-:W-:Y:S01]  /*7650*/  FMUL R149, R149, R231 ;  /* 0x000000e795957220 */ /* 0x000fe20000400000 */
        /* <DEDUP_REMOVED lines=65> */
[----:B------:R-:W-:-:S02]  /*7a70*/  F2FP.BF16.F32.PACK_AB R155, R219, R208 ;  /* 0x000000d0db9b723e */ /* 0x000fc400000010ff */
[----:B------:R-:W-:Y:S02]  /*7a80*/  F2FP.BF16.F32.PACK_AB R157, R220, R179 ;  /* 0x000000b3dc9d723e */ /* 0x000fe400000010ff */
[----:B------:R-:W-:Y:S01]  /*7a90*/  F2FP.BF16.F32.PACK_AB R180, R192, R189 ;  /* 0x000000bdc0b4723e */ /* 0x000fe200000010ff */
[----:B-12---:R-:W-:Y:S06]  /*7aa0*/  @!P0 BRA `(.L_x_29) ;  /* 0x0000000000048947 */ /* 0x006fec0003800000 */
[----:B------:R-:W-:Y:S01]  /*7ab0*/  BPT.TRAP 0x1 ;  /* 0x000000040000795c */ /* 0x000fe20000300000 */
.L_x_29:
[----:B------:R-:W-:Y:S05]  /*7ac0*/  @P2 BRA `(.L_x_30) ;  /* 0x0000000000082947 */ /* 0x000fea0003800000 */
[----:B------:R-:W1:Y:S02]  /*7ad0*/  SYNCS.PHASECHK.TRANS64.TRYWAIT P2, [UR6+0x64400], R15 ;  /* 0x0644000fff0075a7 */ /* 0x000e640008040146 */
[----:B-1----:R-:W-:Y:S05]  /*7ae0*/  @!P2 BRA `(.L_x_31) ;  /* 0x0000009000e0a947 */ /* 0x002fea0003800000 */
.L_x_30:
[----:B------:R-:W-:Y:S01]  /*7af0*/  ULEA UR6, UR5, UR45, 0xc ;  /* 0x0000002d05067291 */ /* 0x000fe2000f8e603f */
[----:B------:R-:W-:Y:S01]  /*7b00*/  WARPGROUP.ARRIVE ;  /* 0x00000000000079c5 */ /* 0x000fe20000000000 */
[----:B------:R-:W-:Y:S01]  /*7b10*/  UMOV UR11, 0x40000040 ;  /* 0x40000040000b7882 */ /* 0x000fe20000000000 */
[----:B------:R-:W-:-:S04]  /*7b20*/  F2FP.BF16.F32.PACK_AB R187, R16, R17 ;  /* 0x0000001110bb723e */ /* 0x000fc800000010ff */
[----:B------:R-:W-:Y:S02]  /*7b30*/  UMOV UR10, UR6 ;  /* 0x00000006000a7c82 */ /* 0x000fe40008000000 */
        /* <DEDUP_REMOVED lines=46> */
.L_x_32:
[----:B------:R-:W-:-:S04]  /*7e20*/  ULEA UR6, UR7, UR37, 0x3 ;  /* 0x0000002507067291 */ /* 0x000fc8000f8e183f */
[----:B------:R-:W-:-:S04]  /*7e30*/  UIADD3 UR6, UR6, 0x64428, URZ ;  /* 0x0006442806067890 */ /* 0x000fc8000fffe03f */
[----:B------:R-:W-:-:S09]  /*7e40*/  UPRMT UR6, URZ, 0x654, UR6 ;  /* 0x000006543f067896 */ /* 0x000fd20008000006 */
[----:B------:R-:W-:Y:S01]  /*7e50*/  SYNCS.ARRIVE.TRANS64.RED.A1T0 RZ, [UR6], RZ ;  /* 0x000000ffffff79a7 */ /* 0x000fe20008100406 */
[----:B------:R-:W-:Y:S05]  /*7e60*/  @P1 BRA `(.L_x_33) ;  /* 0x0000000000041947 */ /* 0x000fea0003800000 */
[----:B------:R-:W-:Y:S01]  /*7e70*/  BPT.TRAP 0x1 ;  /* 0x000000040000795c */ /* 0x000fe20000300000 */
.L_x_33:
[----:B------:R-:W-:-:S04]  /*7e80*/  UIADD3 UR6, UR7, 0x1, URZ ;  /* 0x0000000107067890 */ /* 0x000fc8000fffe03f */
[----:B------:R-:W-:-:S04]  /*7e90*/  UISETP.NE.AND UP0, UPT, UR6, 0x5, UPT ;  /* 0x000000050600788c */ /* 0x000fc8000bf05270 */
[----:B------:R-:W-:Y:S01]  /*7ea0*/  USEL UR6, UR6, URZ, UP0 ;  /* 0x0000003f06067287 */ /* 0x000fe20008000000 */
[----:B------:R-:W-:Y:S11]  /*7eb0*/  @!P0 BRA `(.L_x_34) ;  /* 0x0000000000048947 */ /* 0x000ff60003800000 */
[----:B------:R-:W-:Y:S01]  /*7ec0*/  BPT.TRAP 0x1 ;  /* 0x000000040000795c */ /* 0x000fe20000300000 */
.L_x_34:
[----:B------:R-:W-:-:S04]  /*7ed0*/  ULEA UR7, UR6, UR37, 0x3 ;  /* 0x0000002506077291 */ /* 0x000fc8000f8e183f */
[----:B------:R-:W-:-:S04]  /*7ee0*/  UIADD3 UR7, UR7, 0x64428, URZ ;  /* 0x0006442807077890 */ /* 0x000fc8000fffe03f */
[----:B------:R-:W-:-:S09]  /*7ef0*/  UPRMT UR7, URZ, 0x654, UR7 ;  /* 0x000006543f077896 */ /* 0x000fd20008000007 */
[----:B------:R-:W-:Y:S01]  /*7f00*/  SYNCS.ARRIVE.TRANS64.RED.A1T0 RZ, [UR7], RZ ;  /* 0x000000ffffff79a7 */ /* 0x000fe20008100407 */
[----:B------:R-:W-:Y:S05]  /*7f10*/  @P1 BRA `(.L_x_35) ;  /* 0x0000000000041947 */ /* 0x000fea0003800000 */
[----:B------:R-:W-:Y:S01]  /*7f20*/  BPT.TRAP 0x1 ;  /* 0x000000040000795c */ /* 0x000fe20000300000 */
.L_x_35:
[----:B------:R-:W-:Y:S01]  /*7f30*/  UISETP.GT.AND UP2, UPT, UR38, 0x2, UPT ;  /* 0x000000022600788c */ /* 0x000fe2000bf44270 */
[----:B------:R-:W-:Y:S01]  /*7f40*/  IADD3 R0, R0, 0x80, RZ ;  /* 0x0000008000007810 */ /* 0x000fe20007ffe0ff */
[----:B------:R-:W-:Y:S01]  /*7f50*/  UIADD3 UR6, UR6, 0x1, URZ ;  /* 0x0000000106067890 */ /* 0x000fe2000fffe03f */
[----:B------:R-:W-:Y:S01]  /*7f60*/  MOV R16, R14 ;  /* 0x0000000e00107202 */ /* 0x000fe20000000f00 */
[----:B------:R-:W-:Y:S01]  /*7f70*/  UIADD3 UR36, UR5, 0x1, URZ ;  /* 0x0000000105247890 */ /* 0x000fe2000fffe03f */
[----:B-1----:R-:W-:Y:S01]  /*7f80*/  MOV R15, R177 ;  /* 0x000000b1000f7202 */ /* 0x002fe20000000f00 */
[----:B------:R-:W-:Y:S01]  /*7f90*/  UISETP.NE.AND UP0, UPT, UR6, 0x5, UPT ;  /* 0x000000050600788c */ /* 0x000fe2000bf05270 */
[----:B------:R-:W-:Y:S01]  /*7fa0*/  PLOP3.LUT P2, PT, PT, PT, UP2, 0x80, 0x0 ;  /* 0x000000000000781c */ /* 0x000fe20003f4f028 */
[----:B------:R-:W-:Y:S02]  /*7fb0*/  UISETP.NE.AND UP1, UPT, UR36, 0x5, UPT ;  /* 0x000000052400788c */ /* 0x000fe4000bf25270 */
[----:B------:R-:W-:-:S02]  /*7fc0*/  UIADD3 UR5, UR38, -0x1, URZ ;  /* 0xffffffff26057890 */ /* 0x000fc4000fffe03f */
[----:B------:R-:W-:Y:S02]  /*7fd0*/  USEL UR7, UR6, URZ, UP0 ;  /* 0x0000003f06077287 */ /* 0x000fe40008000000 */
[----:B------:R-:W-:Y:S02]  /*7fe0*/  USEL UR6, URZ, 0x1, UP1 ;  /* 0x000000013f067887 */ /* 0x000fe40008800000 */
[----:B------:R-:W-:Y:S02]  /*7ff0*/  USEL UR36, UR36, URZ, UP1 ;  /* 0x0000003f24247287 */ /* 0x000fe40008800000 */
[----:B------:R-:W-:Y:S01]  /*8000*/  ULOP3.LUT UR39, UR39, UR6, URZ, 0x3c, !UPT ;  /* 0x0000000627277292 */ /* 0x000fe2000f8e3c3f */
[----:B------:R-:W-:Y:S01]  /*8010*/  UMOV UR38, UR5 ;  /* 0x0000000500267c82 */ /* 0x000fe20008000000 */
[----:B------:R-:W-:Y:S10]  /*8020*/  @P2 BRA `(.L_x_36) ;  /* 0xffffffc800fc2947 */ /* 0x000ff4000383ffff */
[----:B------:R-:W-:-:S05]  /*8030*/  UMOV UR38, UR5 ;  /* 0x0000000500267c82 */ /* 0x000fca0008000000 */
.L_x_25:
[----:B------:R-:W-:-:S06]  /*8040*/  UISETP.GE.AND UP0, UPT, UR38, 0x1, UPT ;  /* 0x000000012600788c */ /* 0x000fcc000bf06270 */
[----:B------:R-:W-:-:S13]  /*8050*/  PLOP3.LUT P2, PT, PT, PT, UP0, 0x80, 0x0 ;  /* 0x000000000000781c */ /* 0x000fda0003f4f008 */
[----:B------:R-:W-:Y:S05]  /*8060*/  @!P2 BRA `(.L_x_37) ;  /* 0x0000003c003ca947 */ /* 0x000fea0003800000 */
[----:B-1----:R-:W-:Y:S01]  /*8070*/  MOV R15, R14 ;  /* 0x0000000e000f7202 */ /* 0x002fe20000000f00 */
[----:B------:R-:W-:Y:S01]  /*8080*/  ULDC UR6, c[0x0][0x28c] ;  /* 0x0000a30000067ab9 */ /* 0x000fe20000000800 */
[----:B------:R-:W-:Y:S01]  /*8090*/  MOV R16, R177 ;  /* 0x000000b100107202 */ /* 0x000fe20000000f00 */
[----:B------:R-:W-:-:S06]  /*80a0*/  ULDC UR4, c[0x0][0x604] ;  /* 0x0001810000047ab9 */ /* 0x000fcc0000000800 */
.L_x_48:
[----:B------:R-:W-:Y:S05]  /*80b0*/  @!P0 BRA `(.L_x_38) ;  /* 0x0000000000048947 */ /* 0x000fea0003800000 */
[----:B------:R-:W-:Y:S01]  /*80c0*/  BPT.TRAP 0x1 ;  /* 0x000000040000795c */ /* 0x000fe20000300000 */
.L_x_38:
[----:B------:R-:W-:Y:S01]  /*80d0*/  ULEA UR5, UR36, UR37, 0x3 ;  /* 0x0000002524057291 */ /* 0x000fe2000f8e183f */
[----:B------:R-:W-:-:S04]  /*80e0*/  MOV R14, UR39 ;  /* 0x00000027000e7c02 */ /* 0x000fc80008000f00 */
[----:B------:R-:W-:-:S04]  /*80f0*/  SHF.L.U32 R14, R14, 0x1f, RZ ;  /* 0x0000001f0e0e7819 */ /* 0x000fc800000006ff */
[----:B------:R-:W1:Y:S02]  /*8100*/  SYNCS.PHASECHK.TRANS64.TRYWAIT P2, [UR5+0x64400], R14 ;  /* 0x0644000eff0075a7 */ /* 0x000e640008040145 */
[----:B-1----:R-:W-:Y:S05]  /*8110*/  @!P2 BRA `(.L_x_39) ;  /* 0x0000008c006ca947 */ /* 0x002fea0003800000 */
.L_x_138:
        /* <DEDUP_REMOVED lines=61> */
[----:B------:R-:W-:Y:S01]  /*84f0*/  USEL UR5, UR5, URZ, UP0 ;  /* 0x0000003f05057287 */ /* 0x000fe20008000000 */
[----:B------:R-:W-:Y:S02]  /*8500*/  WARPGROUP.DEPBAR.LE gsb0, 0x0 ;  /* 0x00008000000079c5 */ /* 0x000fe40000010000 */
[----:B------:R-:W-:-:S06]  /*8510*/  WARPGROUP.ARRIVE ;  /* 0x00000000000079c5 */ /* 0x000fcc0000000000 */
[----:B------:R-:W-:Y:S01]  /*8520*/  HGMMA.64x128x16.F32.BF16 R152, gdesc[UR8], R152, gsb0 ;  /* 0x01e00000089879f0 */ /* 0x000fe20008001898 */
[----:B------:R-:W-:-:S04]  /*8530*/  USEL UR10, URZ, 0x1, UP0 ;  /* 0x000000013f0a7887 */ /* 0x000fc80008000000 */
        /* <DEDUP_REMOVED lines=34> */
.L_x_40:
[C---:B------:R-:W-:Y:S01]  /*8760*/  IADD3 R19, R0.reuse, 0x8, RZ ;  /* 0x0000000800137810 */ /* 0x040fe20007ffe0ff */
[----:B------:R-:W-:Y:S01]  /*8770*/  ULEA UR10, UR5, UR37, 0x3 ;  /* 0x00000025050a7291 */ /* 0x000fe2000f8e183f */
[C---:B------:R-:W-:Y:S02]  /*8780*/  IADD3 R18, R0.reuse, 0x1, RZ ;  /* 0x0000000100127810 */ /* 0x040fe40007ffe0ff */
[----:B------:R-:W-:Y:S02]  /*8790*/  ISETP.GE.AND P2, PT, R19, UR6, PT ;  /* 0x0000000613007c0c */ /* 0x000fe4000bf46270 */
[----:B------:R-:W-:Y:S02]  /*87a0*/  ISETP.GE.AND P4, PT, R0, UR6, PT ;  /* 0x0000000600007c0c */ /* 0x000fe4000bf86270 */
[----:B------:R-:W-:Y:S02]  /*87b0*/  ISETP.GE.AND P3, PT, R18, UR6, PT ;  /* 0x0000000612007c0c */ /* 0x000fe4000bf66270 */
[----:B------:R-:W-:-:S02]  /*87c0*/  IADD3 R19, R0, 0x11, RZ ;  /* 0x0000001100137810 */ /* 0x000fc40007ffe0ff */
[----:B------:R-:W-:Y:S02]  /*87d0*/  IADD3 R18, R0, 0x10, RZ ;  /* 0x0000001000127810 */ /* 0x000fe40007ffe0ff */
[----:B------:R-:W-:Y:S02]  /*87e0*/  FSEL R152, R152, -INF , !P4 ;  /* 0xff80000098987808 */ /* 0x000fe40006000000 */
[----:B------:R-:W-:Y:S02]  /*87f0*/  FSEL R154, R154, -INF , !P4 ;  /* 0xff8000009a9a7808 */ /* 0x000fe40006000000 */
[----:B------:R-:W-:Y:S02]  /*8800*/  ISETP.GE.AND P4, PT, R19, UR6, PT ;  /* 0x0000000613007c0c */ /* 0x000fe4000bf86270 */
[----:B------:R-:W-:Y:S02]  /*8810*/  ISETP.GE.AND P6, PT, R18, UR6, PT ;  /* 0x0000000612007c0c */ /* 0x000fe4000bfc6270 */
[----:B------:R-:W-:-:S02]  /*8820*/  IADD3 R19, R0, 0x19, RZ ;  /* 0x0000001900137810 */ /* 0x000fc40007ffe0ff */
[C---:B------:R-:W-:Y:S02]  /*8830*/  IADD3 R20, R0.reuse, 0x9, RZ ;  /* 0x0000000900147810 */ /* 0x040fe40007ffe0ff */
[----:B------:R-:W-:Y:S02]  /*8840*/  IADD3 R18, R0, 0x18, RZ ;  /* 0x0000001800127810 */ /* 0x000fe40007ffe0ff */
[----:B------:R-:W-:Y:S02]  /*8850*/  FSEL R156, R156, -INF , !P2 ;  /* 0xff8000009c9c7808 */ /* 0x000fe40005000000 */
[----:B------:R-:W-:Y:S02]  /*8860*/  FSEL R158, R158, -INF , !P2 ;  /* 0xff8000009e9e7808 */ /* 0x000fe40005000000 */
[----:B------:R-:W-:Y:S02]  /*8870*/  FSEL R153, R153, -INF , !P3 ;  /* 0xff80000099997808 */ /* 0x000fe40005800000 */
[----:B------:R-:W-:-:S02]  /*8880*/  FSEL R155, R155, -INF , !P3 ;  /* 0xff8000009b9b7808 */ /* 0x000fc40005800000 */
[----:B------:R-:W-:Y:S02]  /*8890*/  ISETP.GE.AND P2, PT, R19, UR6, PT ;  /* 0x0000000613007c0c */ /* 0x000fe4000bf46270 */
[----:B------:R-:W-:Y:S02]  /*88a0*/  ISETP.GE.AND P5, PT, R20, UR6, PT ;  /* 0x0000000614007c0c */ /* 0x000fe4000bfa6270 */
[----:B------:R-:W-:Y:S02]  /*88b0*/  ISETP.GE.AND P3, PT, R18, UR6, PT ;  /* 0x0000000612007c0c */ /* 0x000fe4000bf66270 */
[C---:B------:R-:W-:Y:S02]  /*88c0*/  IADD3 R19, R0.reuse, 0x21, RZ ;  /* 0x0000002100137810 */ /* 0x040fe40007ffe0ff */
[----:B------:R-:W-:Y:S02]  /*88d0*/  IADD3 R18, R0, 0x20, RZ ;  /* 0x0000002000127810 */ /* 0x000fe40007ffe0ff */
[----:B------:R-:W-:-:S02]  /*88e0*/  FSEL R160, R160, -INF , !P6 ;  /* 0xff800000a0a07808 */ /* 0x000fc40007000000 */
[----:B------:R-:W-:Y:S02]  /*88f0*/  FSEL R162, R162, -INF , !P6 ;  /* 0xff800000a2a27808 */ /* 0x000fe40007000000 */
[----:B------:R-:W-:Y:S02]  /*8900*/  FSEL R157, R157, -INF , !P5 ;  /* 0xff8000009d9d7808 */ /* 0x000fe40006800000 */
[----:B------:R-:W-:Y:S02]  /*8910*/  FSEL R159, R159, -INF , !P5 ;  /* 0xff8000009f9f7808 */ /* 0x000fe40006800000 */
[----:B------:R-:W-:Y:S02]  /*8920*/  ISETP.GE.AND P6, PT, R19, UR6, PT ;  /* 0x0000000613007c0c */ /* 0x000fe4000bfc6270 */
[----:B------:R-:W-:Y:S02]  /*8930*/  ISETP.GE.AND P5, PT, R18, UR6, PT ;  /* 0x0000000612007c0c */ /* 0x000fe4000bfa6270 */
[----:B------:R-:W-:-:S02]  /*8940*/  IADD3 R19, R0, 0x28, RZ ;  /* 0x0000002800137810 */ /* 0x000fc40007ffe0ff */
[----:B------:R-:W-:Y:S02]  /*8950*/  FMNMX R18, R154, R16, !PT ;  /* 0x000000109a127209 */ /* 0x000fe40007800000 */
[----:B------:R-:W-:Y:S02]  /*8960*/  FSEL R161, R161, -INF , !P4 ;  /* 0xff800000a1a17808 */ /* 0x000fe40006000000 */
[----:B------:R-:W-:Y:S02]  /*8970*/  FSEL R163, R163, -INF , !P4 ;  /* 0xff800000a3a37808 */ /* 0x000fe40006000000 */
[----:B------:R-:W-:Y:S02]  /*8980*/  ISETP.GE.AND P4, PT, R19, UR6, PT ;  /* 0x0000000613007c0c */ /* 0x000fe4000bf86270 */
[----:B------:R-:W-:Y:S02]  /*8990*/  FMNMX R19, R155, R18, !PT ;  /* 0x000000129b137209 */ /* 0x000fe40007800000 */
[----:B------:R-:W-:-:S02]  /*89a0*/  IADD3 R20, R0, 0x29, RZ ;  /* 0x0000002900147810 */ /* 0x000fc40007ffe0ff */
[----:B------:R-:W-:Y:S02]  /*89b0*/  FSEL R164, R164, -INF , !P3 ;  /* 0xff800000a4a47808 */ /* 0x000fe40005800000 */
[----:B------:R-:W-:Y:S02]  /*89c0*/  FSEL R166, R166, -INF , !P3 ;  /* 0xff800000a6a67808 */ /* 0x000fe40005800000 */
[----:B------:R-:W-:Y:S02]  /*89d0*/  FMNMX R18, R158, R19, !PT ;  /* 0x000000139e127209 */ /* 0x000fe40007800000 */
[----:B------:R-:W-:Y:S02]  /*89e0*/  ISETP.GE.AND P3, PT, R20, UR6, PT ;  /* 0x0000000614007c0c */ /* 0x000fe4000bf66270 */
[----:B------:R-:W-:Y:S02]  /*89f0*/  IADD3 R20, R0, 0x30, RZ ;  /* 0x0000003000147810 */ /* 0x000fe40007ffe0ff */
[----:B------:R-:W-:-:S02]  /*8a00*/  FMNMX R19, R159, R18, !PT ;  /* 0x000000129f137209 */ /* 0x000fc40007800000 */
[----:B------:R-:W-:Y:S02]  /*8a10*/  FSEL R165, R165, -INF , !P2 ;  /* 0xff800000a5a57808 */ /* 0x000fe40005000000 */
[----:B------:R-:W-:Y:S02]  /*8a20*/  FSEL R167, R167, -INF , !P2 ;  /* 0xff800000a7a77808 */ /* 0x000fe40005000000 */
[----:B------:R-:W-:Y:S02]  /*8a30*/  ISETP.GE.AND P2, PT, R20, UR6, PT ;  /* 0x0000000614007c0c */ /* 0x000fe4000bf46270 */
[----:B------:R-:W-:Y:S02]  /*8a40*/  IADD3 R20, R0, 0x31, RZ ;  /* 0x0000003100147810 */ /* 0x000fe40007ffe0ff */
[----:B------:R-:W-:Y:S02]  /*8a50*/  FMNMX R18, R162, R19, !PT ;  /* 0x00000013a2127209 */ /* 0x000fe40007800000 */
[----:B------:R-:W-:-:S02]  /*8a60*/  FSEL R168, R168, -INF , !P5 ;  /* 0xff800000a8a87808 */ /* 0x000fc40006800000 */
[----:B------:R-:W-:Y:S02]  /*8a70*/  FSEL R170, R170, -INF , !P5 ;  /* 0xff800000aaaa7808 */ /* 0x000fe40006800000 */
[----:B------:R-:W-:Y:S02]  /*8a80*/  ISETP.GE.AND P5, PT, R20, UR6, PT ;  /* 0x0000000614007c0c */ /* 0x000fe4000bfa6270 */
[----:B------:R-:W-:Y:S02]  /*8a90*/  IADD3 R20, R0, 0x38, RZ ;  /* 0x0000003800147810 */ /* 0x000fe40007ffe0ff */
[----:B------:R-:W-:Y:S02]  /*8aa0*/  FMNMX R19, R163, R18, !PT ;  /* 0x00000012a3137209 */ /* 0x000fe40007800000 */
[----:B------:R-:W-:Y:S02]  /*8ab0*/  FSEL R169, R169, -INF , !P6 ;  /* 0xff800000a9a97808 */ /* 0x000fe40007000000 */
[----:B------:R-:W-:-:S02]  /*8ac0*/  FSEL R171, R171, -INF , !P6 ;  /* 0xff800000abab7808 */ /* 0x000fc40007000000 */
[----:B------:R-:W-:Y:S02]  /*8ad0*/  ISETP.GE.AND P6, PT, R20, UR6, PT ;  /* 0x0000000614007c0c */ /* 0x000fe4000bfc6270 */
[----:B------:R-:W-:Y:S02]  /*8ae0*/  FMNMX R18, R166, R19, !PT ;  /* 0x00000013a6127209 */ /* 0x000fe40007800000 */
[----:B------:R-:W-:Y:S02]  /*8af0*/  IADD3 R20, R0, 0x39, RZ ;  /* 0x0000003900147810 */ /* 0x000fe40007ffe0ff */
[----:B------:R-:W-:Y:S02]  /*8b00*/  FSEL R172, R172, -INF , !P4 ;  /* 0xff800000acac7808 */ /* 0x000fe40006000000 */
[----:B------:R-:W-:Y:S02]  /*8b10*/  FSEL R174, R174, -INF , !P4 ;  /* 0xff800000aeae7808 */ /* 0x000fe40006000000 */
[----:B------:R-:W-:-:S02]  /*8b20*/  FMNMX R19, R167, R18, !PT ;  /* 0x00000012a7137209 */ /* 0x000fc40007800000 */
[----:B------:R-:W-:Y:S02]  /*8b30*/  ISETP.GE.AND P4, PT, R20, UR6, PT ;  /* 0x0000000614007c0c */ /* 0x000fe4000bf86270 */
[----:B------:R-:W-:Y:S02]  /*8b40*/  IADD3 R20, R0, 0x40, RZ ;  /* 0x0000004000147810 */ /* 0x000fe40007ffe0ff */
[----:B------:R-:W-:Y:S02]  /*8b50*/  FMNMX R18, R170, R19, !PT ;  /* 0x00000013aa127209 */ /* 0x000fe40007800000 */
[----:B------:R-:W-:Y:S02]  /*8b60*/  FSEL R173, R173, -INF , !P3 ;  /* 0xff800000adad7808 */ /* 0x000fe40005800000 */
[----:B------:R-:W-:Y:S02]  /*8b70*/  FSEL R175, R175, -INF , !P3 ;  /* 0xff800000afaf7808 */ /* 0x000fe40005800000 */
[----:B------:R-:W-:-:S02]  /*8b80*/  ISETP.GE.AND P3, PT, R20, UR6, PT ;  /* 0x0000000614007c0c */ /* 0x000fc4000bf66270 */
[----:B------:R-:W-:Y:S02]  /*8b90*/  IADD3 R20, R0, 0x41, RZ ;  /* 0x0000004100147810 */ /* 0x000fe40007ffe0ff */
[----:B------:R-:W-:Y:S02]  /*8ba0*/  FMNMX R19, R171, R18, !PT ;  /* 0x00000012ab137209 */ /* 0x000fe40007800000 */
[----:B------:R-:W-:Y:S02]  /*8bb0*/  FSEL R176, R176, -INF , !P2 ;  /* 0xff800000b0b07808 */ /* 0x000fe40005000000 */
[----:B------:R-:W-:Y:S02]  /*8bc0*/  FSEL R178, R178, -INF , !P2 ;  /* 0xff800000b2b27808 */ /* 0x000fe40005000000 */
[----:B------:R-:W-:Y:S02]  /*8bd0*/  ISETP.GE.AND P2, PT, R20, UR6, PT ;  /* 0x0000000614007c0c */ /* 0x000fe4000bf46270 */
[----:B------:R-:W-:-:S02]  /*8be0*/  FMNMX R20, R174, R19, !PT ;  /* 0x00000013ae147209 */ /* 0x000fc40007800000 */
[C---:B------:R-:W-:Y:S02]  /*8bf0*/  IADD3 R21, R0.reuse, 0x48, RZ ;  /* 0x0000004800157810 */ /* 0x040fe40007ffe0ff */
[----:B------:R-:W-:Y:S02]  /*8c00*/  FMNMX R19, R175, R20, !PT ;  /* 0x00000014af137209 */ /* 0x000fe40007800000 */
[----:B------:R-:W-:Y:S02]  /*8c10*/  FSEL R18, R177, -INF , !P5 ;  /* 0xff800000b1127808 */ /* 0x000fe40006800000 */
[----:B------:R-:W-:Y:S02]  /*8c20*/  FSEL R179, R179, -INF , !P5 ;  /* 0xff800000b3b37808 */ /* 0x000fe40006800000 */
        /* <DEDUP_REMOVED lines=24> */
[----:B------:R-:W-:Y:S02]  /*8db0*/  FSEL R191, R191, -INF , !P6 ;  /* 0xff800000bfbf7808 */ /* 0x000fe40007000000 */
[----:B------:R-:W-:-:S02]  /*8dc0*/  FMNMX R22, R190, R21, !PT ;  /* 0x00000015be167209 */ /* 0x000fc40007800000 */
[----:B------:R-:W-:Y:S02]  /*8dd0*/  FSEL R194, R194, -INF , !P4 ;  /* 0xff800000c2c27808 */ /* 0x000fe40006000000 */
[----:B------:R-:W-:Y:S02]  /*8de0*/  FMNMX R21, R191, R22, !PT ;  /* 0x00000016bf157209 */ /* 0x000fe40007800000 */
[----:B------:R-:W-:Y:S02]  /*8df0*/  IADD3 R19, R0, 0x59, RZ ;  /* 0x0000005900137810 */ /* 0x000fe40007ffe0ff */
[----:B------:R-:W-:Y:S02]  /*8e00*/  FSEL R195, R195, -INF , !P3 ;  /* 0xff800000c3c37808 */ /* 0x000fe40005800000 */
[----:B------:R-:W-:Y:S02]  /*8e10*/  FMNMX R22, R194, R21, !PT ;  /* 0x00000015c2167209 */ /* 0x000fe40007800000 */
[----:B-1----:R-:W-:-:S02]  /*8e20*/  P2R R17, PR, RZ, 0x2 ;  /* 0x00000002ff117803 */ /* 0x002fc40000000000 */
[----:B------:R-:W-:Y:S02]  /*8e30*/  IADD3 R20, R0, 0x60, RZ ;  /* 0x0000006000147810 */ /* 0x000fe40007ffe0ff */
[----:B------:R-:W-:Y:S02]  /*8e40*/  ISETP.GE.AND P1, PT, R19, UR6, PT ;  /* 0x0000000613007c0c */ /* 0x000fe4000bf26270 */
[----:B------:R-:W-:Y:S02]  /*8e50*/  FSEL R198, R198, -INF , !P2 ;  /* 0xff800000c6c67808 */ /* 0x000fe40005000000 */
[----:B------:R-:W-:Y:S02]  /*8e60*/  FMNMX R21, R195, R22, !PT ;  /* 0x00000016c3157209 */ /* 0x000fe40007800000 */
[----:B------:R-:W-:Y:S02]  /*8e70*/  IADD3 R23, R0, 0x61, RZ ;  /* 0x0000006100177810 */ /* 0x000fe40007ffe0ff */
[----:B------:R-:W-:-:S02]  /*8e80*/  FSEL R188, R188, -INF , !P5 ;  /* 0xff800000bcbc7808 */ /* 0x000fc40006800000 */
[----:B------:R-:W-:Y:S02]  /*8e90*/  ISETP.GE.AND P5, PT, R20, UR6, PT ;  /* 0x0000000614007c0c */ /* 0x000fe4000bfa6270 */
[----:B------:R-:W-:Y:S02]  /*8ea0*/  FSEL R199, R199, -INF , !P1 ;  /* 0xff800000c7c77808 */ /* 0x000fe40004800000 */
[----:B------:R-:W-:Y:S02]  /*8eb0*/  FMNMX R22, R198, R21, !PT ;  /* 0x00000015c6167209 */ /* 0x000fe40007800000 */
[----:B------:R-:W-:Y:S02]  /*8ec0*/  P2R R14, PR, RZ, 0x1 ;  /* 0x00000001ff0e7803 */ /* 0x000fe40000000000 */
[----:B------:R-:W-:Y:S02]  /*8ed0*/  ISETP.GE.AND P0, PT, R23, UR6, PT ;  /* 0x0000000617007c0c */ /* 0x000fe4000bf06270 */
[----:B------:R-:W-:-:S02]  /*8ee0*/  IADD3 R23, R0, 0x68, RZ ;  /* 0x0000006800177810 */ /* 0x000fc40007ffe0ff */
[----:B------:R-:W-:Y:S02]  /*8ef0*/  FSEL R202, R202, -INF , !P5 ;  /* 0xff800000caca7808 */ /* 0x000fe40006800000 */
[----:B------:R-:W-:Y:S02]  /*8f00*/  FMNMX R21, R199, R22, !PT ;  /* 0x00000016c7157209 */ /* 0x000fe40007800000 */
        /* <DEDUP_REMOVED lines=10> */
[----:B------:R-:W-:Y:S02]  /*8fb0*/  IADD3 R177, R0, 0x71, RZ ;  /* 0x0000007100b17810 */ /* 0x000fe40007ffe0ff */
[----:B------:R-:W-:Y:S02]  /*8fc0*/  FSEL R207, R207, -INF , !P2 ;  /* 0xff800000cfcf7808 */ /* 0x000fe40005000000 */
[----:B------:R-:W-:Y:S02]  /*8fd0*/  FMNMX R216, R206, R21, !PT ;  /* 0x00000015ced87209 */ /* 0x000fe40007800000 */
[----:B------:R-:W-:Y:S02]  /*8fe0*/  ISETP.GE.AND P3, PT, R220, UR6, PT ;  /* 0x00000006dc007c0c */ /* 0x000fe4000bf66270 */
[----:B------:R-:W-:Y:S02]  /*8ff0*/  FSEL R192, R192, -INF , !P4 ;  /* 0xff800000c0c07808 */ /* 0x000fe40006000000 */
[----:B------:R-:W-:-:S02]  /*9000*/  IADD3 R219, R0, 0x78, RZ ;  /* 0x0000007800db7810 */ /* 0x000fc40007ffe0ff */
[----:B------:R-:W-:Y:S02]  /*9010*/  FSEL R210, R210, -INF , !P3 ;  /* 0xff800000d2d27808 */ /* 0x000fe40005800000 */
[----:B------:R-:W-:Y:S02]  /*9020*/  FMNMX R21, R207, R216, !PT ;  /* 0x000000d8cf157209 */ /* 0x000fe40007800000 */
[----:B------:R-:W-:Y:S02]  /*9030*/  ISETP.GE.AND P4, PT, R177, UR6, PT ;  /* 0x00000006b1007c0c */ /* 0x000fe4000bf86270 */
[----:B------:R-:W-:Y:S02]  /*9040*/  IADD3 R218, R0, 0x79, RZ ;  /* 0x0000007900da7810 */ /* 0x000fe40007ffe0ff */
[----:B------:R-:W-:Y:S02]  /*9050*/  FSEL R211, R211, -INF , !P4 ;  /* 0xff800000d3d37808 */ /* 0x000fe40006000000 */
[----:B------:R-:W-:-:S02]  /*9060*/  FMNMX R216, R210, R21, !PT ;  /* 0x00000015d2d87209 */ /* 0x000fc40007800000 */
[----:B------:R-:W-:Y:S02]  /*9070*/  ISETP.GE.AND P5, PT, R219, UR6, PT ;  /* 0x00000006db007c0c */ /* 0x000fe4000bfa6270 */
[----:B------:R-:W-:Y:S02]  /*9080*/  FSEL R189, R189, -INF , !P6 ;  /* 0xff800000bdbd7808 */ /* 0x000fe40007000000 */
[----:B------:R-:W-:Y:S02]  /*9090*/  FSEL R214, R214, -INF , !P5 ;  /* 0xff800000d6d67808 */ /* 0x000fe40006800000 */
[----:B------:R-:W-:Y:S02]  /*90a0*/  FMNMX R21, R211, R216, !PT ;  /* 0x000000d8d3157209 */ /* 0x000fe40007800000 */
[----:B------:R-:W-:Y:S02]  /*90b0*/  ISETP.GE.AND P6, PT, R218, UR6, PT ;  /* 0x00000006da007c0c */ /* 0x000fe4000bfc6270 */
[----:B------:R-:W-:-:S02]  /*90c0*/  FMNMX R216, R214, R21, !PT ;  /* 0x00000015d6d87209 */ /* 0x000fc40007800000 */
[----:B------:R-:W-:Y:S02]  /*90d0*/  FSEL R215, R215, -INF , !P6 ;  /* 0xff800000d7d77808 */ /* 0x000fe40007000000 */
[----:B------:R-:W-:Y:S02]  /*90e0*/  P2R R23, PR, RZ, 0x2 ;  /* 0x00000002ff177803 */ /* 0x000fe40000000000 */
[----:B------:R-:W-:Y:S02]  /*90f0*/  FMNMX R216, R215, R216, !PT ;  /* 0x000000d8d7d87209 */ /* 0x000fe40007800000 */
[----:B------:R-:W-:Y:S02]  /*9100*/  ISETP.GE.AND P1, PT, R19, UR6, PT ;  /* 0x0000000613007c0c */ /* 0x000fe4000bf26270 */
[----:B------:R-:W-:Y:S01]  /*9110*/  P2R R217, PR, RZ, 0x4 ;  /* 0x00000004ffd97803 */ /* 0x000fe20000000000 */
[----:B------:R-:W1:Y:S01]  /*9120*/  SHFL.BFLY PT, R21, R216, 0x1, 0x1f ;  /* 0x0c201f00d8157f89 */ /* 0x000e6200000e0000 */
[----:B------:R-:W-:-:S02]  /*9130*/  FSEL R197, R197, -INF , !P1 ;  /* 0xff800000c5c57808 */ /* 0x000fc40004800000 */
[----:B------:R-:W-:Y:S02]  /*9140*/  ISETP.NE.AND P1, PT, R23, RZ, PT ;  /* 0x000000ff1700720c */ /* 0x000fe40003f25270 */
[----:B------:R-:W-:Y:S02]  /*9150*/  P2R R22, PR, RZ, 0x1 ;  /* 0x00000001ff167803 */ /* 0x000fe40000000000 */
[----:B------:R-:W-:Y:S02]  /*9160*/  FSEL R204, R204, -INF , !P1 ;  /* 0xff800000cccc7808 */ /* 0x000fe40004800000 */
[----:B------:R-:W-:Y:S02]  /*9170*/  ISETP.NE.AND P1, PT, R17, RZ, PT ;  /* 0x000000ff1100720c */ /* 0x000fe40003f25270 */
[----:B------:R-:W-:Y:S02]  /*9180*/  ISETP.GE.AND P0, PT, R20, UR6, PT ;  /* 0x0000000614007c0c */ /* 0x000fe4000bf06270 */
[----:B------:R-:W-:-:S02]  /*9190*/  FSEL R209, R209, -INF , !P4 ;  /* 0xff800000d1d17808 */ /* 0x000fc40006000000 */
[----:B------:R-:W-:Y:S02]  /*91a0*/  FSEL R200, R200, -INF , !P0 ;  /* 0xff800000c8c87808 */ /* 0x000fe40004000000 */
[----:B------:R-:W-:Y:S02]  /*91b0*/  ISETP.NE.AND P0, PT, R22, RZ, PT ;  /* 0x000000ff1600720c */ /* 0x000fe40003f05270 */
[----:B------:R-:W-:Y:S02]  /*91c0*/  FSEL R212, R212, -INF , !P5 ;  /* 0xff800000d4d47808 */ /* 0x000fe40006800000 */
[----:B------:R-:W-:Y:S02]  /*91d0*/  FSEL R201, R201, -INF , !P0 ;  /* 0xff800000c9c97808 */ /* 0x000fe40004000000 */
[----:B------:R-:W-:Y:S02]  /*91e0*/  ISETP.NE.AND P0, PT, R14, RZ, PT ;  /* 0x000000ff0e00720c */ /* 0x000fe40003f05270 */
[----:B-1----:R-:W-:-:S02]  /*91f0*/  FMNMX R21, R216, R21, !PT ;  /* 0x00000015d8157209 */ /* 0x002fc40007800000 */
[----:B------:R-:W-:Y:S02]  /*9200*/  FSEL R208, R208, -INF , !P3 ;  /* 0xff800000d0d07808 */ /* 0x000fe40005800000 */
[----:B------:R-:W-:Y:S01]  /*9210*/  FMNMX R14, R152, R15, !PT ;  /* 0x0000000f980e7209 */ /* 0x000fe20007800000 */
[----:B------:R-:W1:Y:S01]  /*9220*/  SHFL.BFLY PT, R218, R21, 0x2, 0x1f ;  /* 0x0c401f0015da7f89 */ /* 0x000e6200000e0000 */
[----:B------:R-:W-:Y:S02]  /*9230*/  FSEL R219, R213, -INF , !P6 ;  /* 0xff800000d5db7808 */ /* 0x000fe40007000000 */
[----:B-1----:R-:W-:Y:S02]  /*9240*/  FMNMX R177, R21, R218, !PT ;  /* 0x000000da15b17209 */ /* 0x002fe40007800000 */
[----:B------:R-:W-:Y:S02]  /*9250*/  FMNMX R21, R153, R14, !PT ;  /* 0x0000000e99157209 */ /* 0x000fe40007800000 */
[----:B------:R-:W-:-:S02]  /*9260*/  FSETP.NEU.AND P2, PT, R177, -INF , PT ;  /* 0xff800000b100780b */ /* 0x000fc40003f4d000 */
[----:B------:R-:W-:Y:S02]  /*9270*/  FMNMX R14, R156, R21, !PT ;  /* 0x000000159c0e7209 */ /* 0x000fe40007800000 */
[----:B------:R-:W-:Y:S02]  /*9280*/  FSEL R19, R177, RZ, P2 ;  /* 0x000000ffb1137208 */ /* 0x000fe40001000000 */
[----:B------:R-:W-:Y:S02]  /*9290*/  ISETP.NE.AND P2, PT, R217, RZ, PT ;  /* 0x000000ffd900720c */ /* 0x000fe40003f45270 */
[----:B------:R-:W-:Y:S01]  /*92a0*/  FMNMX R21, R157, R14, !PT ;  /* 0x0000000e9d157209 */ /* 0x000fe20007800000 */
[----:B------:R-:W-:Y:S01]  /*92b0*/  FMUL R17, R19, UR4 ;  /* 0x0000000413117c20 */ /* 0x000fe20008400000 */
[----:B------:R-:W-:Y:S01]  /*92c0*/  FSEL R205, R205, -INF , !P2 ;  /* 0xff800000cdcd7808 */ /* 0x000fe20005000000 */
[----:B------:R-:W-:Y:S01]  /*92d0*/  FADD R19, -R19, R16 ;  /* 0x0000001013137221 */ /* 0x000fe20000000100 */
[----:B------:R-:W-:Y:S01]  /*92e0*/  FMNMX R14, R160, R21, !PT ;  /* 0x00000015a00e7209 */ /* 0x000fe20007800000 */
        /* <DEDUP_REMOVED lines=19> */
[--C-:B------:R-:W-:Y:S01]  /*9420*/  FFMA R179, R179, UR4, -R17.reuse ;  /* 0x00000004b3b37c23 */ /* 0x100fe20008000811 */
[----:B------:R-:W-:Y:S01]  /*9430*/  @!P4 FMUL R158, R158, 0.5 ;  /* 0x3f0000009e9ec820 */ /* 0x000fe20000400000 */
[----:B------:R-:W-:Y:S01]  /*9440*/  FMNMX R21, R165, R14, !PT ;  /* 0x0000000ea5157209 */ /* 0x000fe20007800000 */
[----:B------:R-:W-:Y:S01]  /*9450*/  @!P5 FMUL R159, R159, 0.5 ;  /* 0x3f0000009f9fd820 */ /* 0x000fe20000400000 */
[--C-:B------:R-:W-:Y:S01]  /*9460*/  FFMA R183, R183, UR4, -R17.reuse ;  /* 0x00000004b7b77c23 */ /* 0x100fe20008000811 */
[----:B------:R-:W1:Y:S01]  /*9470*/  MUFU.EX2 R20, R20 ;  /* 0x0000001400147308 */ /* 0x000e620000000800 */
[----:B------:R-:W-:Y:S01]  /*9480*/  @!P3 FMUL R154, R154, 0.5 ;  /* 0x3f0000009a9ab820 */ /* 0x000fe20000400000 */
[----:B------:R-:W-:Y:S01]  /*9490*/  FMNMX R14, R168, R21, !PT ;  /* 0x00000015a80e7209 */ /* 0x000fe20007800000 */
[--C-:B------:R-:W-:Y:S01]  /*94a0*/  FFMA R170, R186, UR4, -R17.reuse ;  /* 0x00000004baaa7c23 */ /* 0x100fe20008000811 */
[----:B------:R-:W-:Y:S01]  /*94b0*/  @!P6 FMUL R162, R162, 0.5 ;  /* 0x3f000000a2a2e820 */ /* 0x000fe20000400000 */
[--C-:B------:R-:W-:Y:S01]  /*94c0*/  FFMA R187, R187, UR4, -R17.reuse ;  /* 0x00000004bbbb7c23 */ /* 0x100fe20008000811 */
[----:B------:R-:W-:Y:S01]  /*94d0*/  FMNMX R23, R169, R14, !PT ;  /* 0x0000000ea9177209 */ /* 0x000fe20007800000 */
[--C-:B------:R-:W-:Y:S01]  /*94e0*/  FFMA R174, R190, UR4, -R17.reuse ;  /* 0x00000004beae7c23 */ /* 0x100fe20008000811 */
[----:B------:R2:W3:Y:S01]  /*94f0*/  MUFU.EX2 R213, R158 ;  /* 0x0000009e00d57308 */ /* 0x0004e20000000800 */
[--C-:B------:R-:W-:Y:S01]  /*9500*/  FFMA R216, R191, UR4, -R17.reuse ;  /* 0x00000004bfd87c23 */ /* 0x100fe20008000811 */
[----:B------:R-:W-:Y:S01]  /*9510*/  FMNMX R14, R172, R23, !PT ;  /* 0x00000017ac0e7209 */ /* 0x000fe20007800000 */
[--C-:B------:R-:W-:Y:S01]  /*9520*/  FFMA R191, R194, UR4, -R17.reuse ;  /* 0x00000004c2bf7c23 */ /* 0x100fe20008000811 */
[--C-:B------:R-:W-:Y:S01]  /*9530*/  FFMA R194, R198, UR4, -R17.reuse ;  /* 0x00000004c6c27c23 */ /* 0x100fe20008000811 */
[--C-:B------:R-:W-:Y:S01]  /*9540*/  FFMA R198, R203, UR4, -R17.reuse ;  /* 0x00000004cbc67c23 */ /* 0x100fe20008000811 */
[----:B------:R-:W-:Y:S01]  /*9550*/  FMNMX R23, R173, R14, !PT ;  /* 0x0000000ead177209 */ /* 0x000fe20007800000 */
[--C-:B------:R-:W-:Y:S01]  /*9560*/  FFMA R203, R211, UR4, -R17.reuse ;  /* 0x00000004d3cb7c23 */ /* 0x100fe20008000811 */
[----:B------:R-:W4:Y:S01]  /*9570*/  MUFU.EX2 R217, R159 ;  /* 0x0000009f00d97308 */ /* 0x000f220000000800 */
[----:B-1----:R-:W-:Y:S01]  /*9580*/  @!P2 FMUL R20, R20, R20 ;  /* 0x000000141414a220 */ /* 0x002fe20000400000 */
[----:B------:R-:W-:Y:S01]  /*9590*/  FSETP.GEU.AND P2, PT, R163, -126, PT ;  /* 0xc2fc0000a300780b */ /* 0x000fe20003f4e000 */
[--C-:B--2---:R-:W-:Y:S01]  /*95a0*/  FFMA R158, R167, UR4, -R17.reuse ;  /* 0x00000004a79e7c23 */ /* 0x104fe20008000811 */
[----:B------:R-:W-:Y:S01]  /*95b0*/  FMNMX R23, R176, R23, !PT ;  /* 0x00000017b0177209 */ /* 0x000fe20007800000 */
[----:B------:R-:W-:-:S03]  /*95c0*/  FFMA R167, R175, UR4, -R17 ;  /* 0x00000004afa77c23 */ /* 0x000fc60008000811 */
[----:B------:R-:W1:Y:S01]  /*95d0*/  MUFU.EX2 R154, R154 ;  /* 0x0000009a009a7308 */ /* 0x000e620000000800 */
[----:B---3--:R-:W-:Y:S01]  /*95e0*/  @!P4 FMUL R213, R213, R213 ;  /* 0x000000d5d5d5c220 */ /* 0x008fe20000400000 */
[----:B------:R-:W-:Y:S02]  /*95f0*/  FSETP.GEU.AND P4, PT, R158, -126, PT ;  /* 0xc2fc00009e00780b */ /* 0x000fe40003f8e000 */
[----:B------:R-:W-:-:S03]  /*9600*/  FMNMX R23, R18, R23, !PT ;  /* 0x0000001712177209 */ /* 0x000fc60007800000 */
[----:B------:R-:W-:Y:S01]  /*9610*/  @!P2 FMUL R163, R163, 0.5 ;  /* 0x3f000000a3a3a820 */ /* 0x000fe20000400000 */
[----:B------:R2:W3:Y:S01]  /*9620*/  MUFU.EX2 R218, R162 ;  /* 0x000000a200da7308 */ /* 0x0004e20000000800 */
[----:B----4-:R-:W-:Y:S01]  /*9630*/  @!P5 FMUL R217, R217, R217 ;  /* 0x000000d9d9d9d220 */ /* 0x010fe20000400000 */
[----:B------:R-:W-:Y:S02]  /*9640*/  FSETP.GEU.AND P5, PT, R22, -126, PT ;  /* 0xc2fc00001600780b */ /* 0x000fe40003fae000 */
[----:B------:R-:W-:-:S03]  /*9650*/  FMNMX R14, R180, R23, !PT ;  /* 0x00000017b40e7209 */ /* 0x000fc60007800000 */
[----:B------:R-:W-:Y:S01]  /*9660*/  @!P4 FMUL R158, R158, 0.5 ;  /* 0x3f0000009e9ec820 */ /* 0x000fe20000400000 */
[----:B------:R-:W4:Y:S01]  /*9670*/  MUFU.EX2 R220, R163 ;  /* 0x000000a300dc7308 */ /* 0x000f220000000800 */
[----:B-1----:R-:W-:Y:S01]  /*9680*/  @!P3 FMUL R154, R154, R154 ;  /* 0x0000009a9a9ab220 */ /* 0x002fe20000400000 */
[----:B------:R-:W-:Y:S01]  /*9690*/  FSETP.GEU.AND P3, PT, R166, -126, PT ;  /* 0xc2fc0000a600780b */ /* 0x000fe20003f6e000 */
[----:B--2---:R-:W-:Y:S01]  /*96a0*/  FFMA R162, R182, UR4, -R17 ;  /* 0x00000004b6a27c23 */ /* 0x004fe20008000811 */
[----:B------:R-:W-:-:S03]  /*96b0*/  FMNMX R23, R181, R14, !PT ;  /* 0x0000000eb5177209 */ /* 0x000fc60007800000 */
[----:B------:R-:W-:Y:S01]  /*96c0*/  @!P5 FMUL R22, R22, 0.5 ;  /* 0x3f0000001616d820 */ /* 0x000fe20000400000 */
[----:B------:R-:W1:Y:S01]  /*96d0*/  MUFU.EX2 R158, R158 ;  /* 0x0000009e009e7308 */ /* 0x000e620000000800 */
[----:B---3--:R-:W-:Y:S01]  /*96e0*/  @!P6 FMUL R218, R218, R218 ;  /* 0x000000dadadae220 */ /* 0x008fe20000400000 */
[----:B------:R-:W-:Y:S02]  /*96f0*/  FSETP.GEU.AND P6, PT, R171, -126, PT ;  /* 0xc2fc0000ab00780b */ /* 0x000fe40003fce000 */
[----:B------:R-:W-:-:S03]  /*9700*/  FMNMX R14, R184, R23, !PT ;  /* 0x00000017b80e7209 */ /* 0x000fc60007800000 */
[----:B------:R-:W-:Y:S01]  /*9710*/  @!P3 FMUL R166, R166, 0.5 ;  /* 0x3f000000a6a6b820 */ /* 0x000fe20000400000 */
[----:B------:R-:W2:Y:S01]  /*9720*/  MUFU.EX2 R22, R22 ;  /* 0x0000001600167308 */ /* 0x000ea20000000800 */
[----:B----4-:R-:W-:Y:S01]  /*9730*/  @!P2 FMUL R220, R220, R220 ;  /* 0x000000dcdcdca220 */ /* 0x010fe20000400000 */
        /* <DEDUP_REMOVED lines=19> */
[----:B------:R3:W4:Y:S01]  /*9870*/  MUFU.EX2 R23, R178 ;  /* 0x000000b200177308 */ /* 0x0007220000000800 */
[----:B-1----:R-:W-:Y:S01]  /*9880*/  @!P6 FMUL R166, R166, R166 ;  /* 0x000000a6a6a6e220 */ /* 0x002fe20000400000 */
[----:B------:R-:W-:Y:S02]  /*9890*/  FSETP.GEU.AND P6, PT, R162, -126, PT ;  /* 0xc2fc0000a200780b */ /* 0x000fe40003fce000 */
[----:B------:R-:W-:Y:S02]  /*98a0*/  FMNMX R14, R196, R159, !PT ;  /* 0x0000009fc40e7209 */ /* 0x000fe40007800000 */
[----:B------:R-:W-:Y:S01]  /*98b0*/  @!P3 FMUL R167, R167, 0.5 ;  /* 0x3f000000a7a7b820 */ /* 0x000fe20000400000 */
[----:B--2---:R-:W-:Y:S01]  /*98c0*/  @!P2 FMUL R155, R155, R155 ;  /* 0x0000009b9b9ba220 */ /* 0x004fe20000400000 */
[----:B------:R-:W-:Y:S01]  /*98d0*/  FSETP.GEU.AND P2, PT, R183, -126, PT ;  /* 0xc2fc0000b700780b */ /* 0x000fe20003f4e000 */
[----:B------:R1:W2:Y:S01]  /*98e0*/  MUFU.EX2 R182, R179 ;  /* 0x000000b300b67308 */ /* 0x0002a20000000800 */
[----:B------:R-:W-:Y:S01]  /*98f0*/  FMNMX R159, R197, R14, !PT ;  /* 0x0000000ec59f7209 */ /* 0x000fe20007800000 */
[----:B---3--:R-:W-:-:S03]  /*9900*/  FFMA R178, R202, UR4, -R17 ;  /* 0x00000004cab27c23 */ /* 0x008fc60008000811 */
[----:B------:R-:W-:Y:S01]  /*9910*/  FMNMX R14, R200, R159, !PT ;  /* 0x0000009fc80e7209 */ /* 0x000fe20007800000 */
[----:B------:R-:W-:Y:S01]  /*9920*/  @!P6 FMUL R162, R162, 0.5 ;  /* 0x3f000000a2a2e820 */ /* 0x000fe20000400000 */
[----:B----4-:R-:W-:Y:S01]  /*9930*/  @!P4 FMUL R23, R23, R23 ;  /* 0x000000171717c220 */ /* 0x010fe20000400000 */
[----:B------:R-:W3:Y:S01]  /*9940*/  MUFU.EX2 R167, R167 ;  /* 0x000000a700a77308 */ /* 0x000ee20000000800 */
[----:B------:R-:W-:Y:S01]  /*9950*/  FMNMX R163, R201, R14, !PT ;  /* 0x0000000ec9a37209 */ /* 0x000fe20007800000 */
[----:B-1----:R-:W-:Y:S01]  /*9960*/  FFMA R179, R210, UR4, -R17 ;  /* 0x00000004d2b37c23 */ /* 0x002fe20008000811 */
[----:B------:R-:W-:Y:S01]  /*9970*/  FSETP.GEU.AND P4, PT, R187, -126, PT ;  /* 0xc2fc0000bb00780b */ /* 0x000fe20003f8e000 */
[----:B------:R-:W-:Y:S01]  /*9980*/  @!P2 FMUL R183, R183, 0.5 ;  /* 0x3f000000b7b7a820 */ /* 0x000fe20000400000 */
[----:B------:R-:W-:-:S03]  /*9990*/  FMNMX R14, R204, R163, !PT ;  /* 0x000000a3cc0e7209 */ /* 0x000fc60007800000 */
[----:B------:R1:W4:Y:S01]  /*99a0*/  MUFU.EX2 R186, R183 ;  /* 0x000000b700ba7308 */ /* 0x0003220000000800 */
[----:B--2---:R-:W-:Y:S01]  /*99b0*/  @!P5 FMUL R182, R182, R182 ;  /* 0x000000b6b6b6d220 */ /* 0x004fe20000400000 */
[----:B------:R-:W-:Y:S02]  /*99c0*/  FSETP.GEU.AND P5, PT, R174, -126, PT ;  /* 0xc2fc0000ae00780b */ /* 0x000fe40003fae000 */
[----:B------:R-:W-:-:S04]  /*99d0*/  FMNMX R163, R205, R14, !PT ;  /* 0x0000000ecda37209 */ /* 0x000fc80007800000 */
[----:B------:R-:W2:Y:S01]  /*99e0*/  MUFU.EX2 R159, R162 ;  /* 0x000000a2009f7308 */ /* 0x000ea20000000800 */
[----:B---3--:R-:W-:Y:S01]  /*99f0*/  @!P3 FMUL R167, R167, R167 ;  /* 0x000000a7a7a7b220 */ /* 0x008fe20000400000 */
[----:B------:R-:W-:Y:S01]  /*9a00*/  FSETP.GEU.AND P3, PT, R170, -126, PT ;  /* 0xc2fc0000aa00780b */ /* 0x000fe20003f6e000 */
[----:B------:R-:W-:Y:S01]  /*9a10*/  @!P4 FMUL R187, R187, 0.5 ;  /* 0x3f000000bbbbc820 */ /* 0x000fe20000400000 */
[----:B------:R-:W-:Y:S01]  /*9a20*/  FMNMX R14, R208, R163, !PT ;  /* 0x000000a3d00e7209 */ /* 0x000fe20007800000 */
[----:B-1----:R-:W-:Y:S02]  /*9a30*/  FFMA R183, R206, UR4, -R17 ;  /* 0x00000004ceb77c23 */ /* 0x002fe40008000811 */
[----:B------:R-:W-:Y:S01]  /*9a40*/  @!P5 FMUL R174, R174, 0.5 ;  /* 0x3f000000aeaed820 */ /* 0x000fe20000400000 */
[----:B------:R-:W-:Y:S01]  /*9a50*/  FMNMX R163, R209, R14, !PT ;  /* 0x0000000ed1a37209 */ /* 0x000fe20007800000 */
[----:B----4-:R-:W-:Y:S01]  /*9a60*/  @!P2 FMUL R186, R186, R186 ;  /* 0x000000bababaa220 */ /* 0x010fe20000400000 */
[----:B------:R-:W-:Y:S01]  /*9a70*/  FSETP.GEU.AND P2, PT, R191, -126, PT ;  /* 0xc2fc0000bf00780b */ /* 0x000fe20003f4e000 */
[----:B------:R1:W3:Y:S01]  /*9a80*/  MUFU.EX2 R190, R187 ;  /* 0x000000bb00be7308 */ /* 0x0002e20000000800 */
[----:B------:R-:W-:-:S03]  /*9a90*/  FMNMX R14, R212, R163, !PT ;  /* 0x000000a3d40e7209 */ /* 0x000fc60007800000 */
[----:B------:R-:W-:Y:S01]  /*9aa0*/  @!P3 FMUL R170, R170, 0.5 ;  /* 0x3f000000aaaab820 */ /* 0x000fe20000400000 */
[----:B------:R-:W-:Y:S01]  /*9ab0*/  FMNMX R14, R219, R14, !PT ;  /* 0x0000000edb0e7209 */ /* 0x000fe20007800000 */
[----:B--2---:R-:W-:Y:S01]  /*9ac0*/  @!P6 FMUL R159, R159, R159 ;  /* 0x0000009f9f9fe220 */ /* 0x004fe20000400000 */
[----:B------:R-:W-:Y:S01]  /*9ad0*/  FSETP.GEU.AND P6, PT, R216, -126, PT ;  /* 0xc2fc0000d800780b */ /* 0x000fe20003fce000 */
[----:B------:R-:W2:Y:S01]  /*9ae0*/  MUFU.EX2 R163, R174 ;  /* 0x000000ae00a37308 */ /* 0x000ea20000000800 */
[----:B-1----:R-:W-:Y:S01]  /*9af0*/  FFMA R187, R214, UR4, -R17 ;  /* 0x00000004d6bb7c23 */ /* 0x002fe20008000811 */
[----:B------:R-:W1:Y:S02]  /*9b00*/  SHFL.BFLY PT, R171, R14, 0x1, 0x1f ;  /* 0x0c201f000eab7f89 */ /* 0x000e6400000e0000 */
[----:B------:R-:W-:-:S04]  /*9b10*/  @!P2 FMUL R191, R191, 0.5 ;  /* 0x3f000000bfbfa820 */ /* 0x000fc80000400000 */
[----:B------:R4:W5:Y:S01]  /*9b20*/  MUFU.EX2 R162, R170 ;  /* 0x000000aa00a27308 */ /* 0x0009620000000800 */
[----:B---3--:R-:W-:Y:S01]  /*9b30*/  @!P4 FMUL R190, R190, R190 ;  /* 0x000000bebebec220 */ /* 0x008fe20000400000 */
[----:B------:R-:W-:Y:S02]  /*9b40*/  FSETP.GEU.AND P4, PT, R194, -126, PT ;  /* 0xc2fc0000c200780b */ /* 0x000fe40003f8e000 */
[----:B------:R-:W-:Y:S01]  /*9b50*/  @!P6 FMUL R216, R216, 0.5 ;  /* 0x3f000000d8d8e820 */ /* 0x000fe20000400000 */
[----:B------:R-:W-:-:S03]  /*9b60*/  FADD R230, R154, R190 ;  /* 0x000000be9ae67221 */ /* 0x000fc60000000000 */
[----:B------:R-:W3:Y:S01]  /*9b70*/  MUFU.EX2 R191, R191 ;  /* 0x000000bf00bf7308 */ /* 0x000ee20000000800 */
[--C-:B----4-:R-:W-:Y:S01]  /*9b80*/  FFMA R170, R195, UR4, -R17.reuse ;  /* 0x00000004c3aa7c23 */ /* 0x110fe20008000811 */
[--C-:B------:R-:W-:Y:S01]  /*9b90*/  FFMA R195, R199, UR4, -R17.reuse ;  /* 0x00000004c7c37c23 */ /* 0x100fe20008000811 */
[----:B--2---:R-:W-:Y:S01]  /*9ba0*/  @!P5 FMUL R163, R163, R163 ;  /* 0x000000a3a3a3d220 */ /* 0x004fe20000400000 */
[--C-:B------:R-:W-:Y:S01]  /*9bb0*/  FFMA R199, R207, UR4, -R17.reuse ;  /* 0x00000004cfc77c23 */ /* 0x100fe20008000811 */
[----:B------:R-:W-:Y:S02]  /*9bc0*/  FFMA R17, R215, UR4, -R17 ;  /* 0x00000004d7117c23 */ /* 0x000fe40008000811 */
[----:B------:R-:W-:Y:S01]  /*9bd0*/  FSETP.GEU.AND P5, PT, R195, -126, PT ;  /* 0xc2fc0000c300780b */ /* 0x000fe20003fae000 */
[----:B------:R-:W2:Y:S01]  /*9be0*/  MUFU.EX2 R216, R216 ;  /* 0x000000d800d87308 */ /* 0x000ea20000000800 */
[----:B-----5:R-:W-:Y:S01]  /*9bf0*/  @!P3 FMUL R162, R162, R162 ;  /* 0x000000a2a2a2b220 */ /* 0x020fe20000400000 */
[----:B------:R-:W-:Y:S01]  /*9c00*/  FSETP.GEU.AND P3, PT, R170, -126, PT ;  /* 0xc2fc0000aa00780b */ /* 0x000fe20003f6e000 */
[----:B------:R-:W-:Y:S01]  /*9c10*/  @!P4 FMUL R194, R194, 0.5 ;  /* 0x3f000000c2c2c820 */ /* 0x000fe20000400000 */
[----:B-1----:R-:W-:Y:S01]  /*9c20*/  FMNMX R14, R14, R171, !PT ;  /* 0x000000ab0e0e7209 */ /* 0x002fe20007800000 */
[----:B------:R-:W-:Y:S01]  /*9c30*/  FADD R231, R20, R162 ;  /* 0x000000a214e77221 */ /* 0x000fe20000000000 */
[----:B------:R-:W-:Y:S01]  /*9c40*/  FADD R229, R213, R163 ;  /* 0x000000a3d5e57221 */ /* 0x000fe20000000000 */
[----:B---3--:R-:W-:Y:S01]  /*9c50*/  @!P2 FMUL R191, R191, R191 ;  /* 0x000000bfbfbfa220 */ /* 0x008fe20000400000 */
[----:B------:R-:W-:Y:S01]  /*9c60*/  FSETP.GEU.AND P2, PT, R198, -126, PT ;  /* 0xc2fc0000c600780b */ /* 0x000fe20003f4e000 */
[----:B------:R-:W1:Y:S03]  /*9c70*/  MUFU.EX2 R194, R194 ;  /* 0x000000c200c27308 */ /* 0x000e660000000800 */
[----:B------:R-:W-:Y:S01]  /*9c80*/  @!P5 FMUL R195, R195, 0.5 ;  /* 0x3f000000c3c3d820 */ /* 0x000fe20000400000 */
[----:B------:R-:W3:Y:S02]  /*9c90*/  SHFL.BFLY PT, R171, R14, 0x2, 0x1f ;  /* 0x0c401f000eab7f89 */ /* 0x000ee400000e0000 */
[----:B------:R-:W-:Y:S01]  /*9ca0*/  @!P3 FMUL R170, R170, 0.5 ;  /* 0x3f000000aaaab820 */ /* 0x000fe20000400000 */
[----:B--2---:R-:W-:Y:S01]  /*9cb0*/  @!P6 FMUL R216, R216, R216 ;  /* 0x000000d8d8d8e220 */ /* 0x004fe20000400000 */
[----:B------:R-:W-:Y:S01]  /*9cc0*/  FSETP.GEU.AND P6, PT, R178, -126, PT ;  /* 0xc2fc0000b200780b */ /* 0x000fe20003fce000 */
[----:B------:R-:W2:Y:S03]  /*9cd0*/  MUFU.EX2 R195, R195 ;  /* 0x000000c300c37308 */ /* 0x000ea60000000800 */
[----:B------:R-:W-:Y:S01]  /*9ce0*/  F2FP.BF16.F32.PACK_AB R163, R216, R163 ;  /* 0x000000a3d8a3723e */ /* 0x000fe200000010ff */
[----:B------:R-:W-:-:S04]  /*9cf0*/  @!P2 FMUL R198, R198, 0.5 ;  /* 0x3f000000c6c6a820 */ /* 0x000fc80000400000 */
[----:B------:R-:W4:Y:S01]  /*9d00*/  MUFU.EX2 R202, R170 ;  /* 0x000000aa00ca7308 */ /* 0x000f220000000800 */
[----:B-1----:R-:W-:Y:S01]  /*9d10*/  @!P4 FMUL R194, R194, R194 ;  /* 0x000000c2c2c2c220 */ /* 0x002fe20000400000 */
[----:B------:R-:W-:Y:S02]  /*9d20*/  FSETP.GEU.AND P4, PT, R199, -126, PT ;  /* 0xc2fc0000c700780b */ /* 0x000fe40003f8e000 */
[----:B------:R-:W-:-:S04]  /*9d30*/  @!P6 FMUL R178, R178, 0.5 ;  /* 0x3f000000b2b2e820 */ /* 0x000fc80000400000 */
[----:B------:R-:W1:Y:S01]  /*9d40*/  MUFU.EX2 R198, R198 ;  /* 0x000000c600c67308 */ /* 0x000e620000000800 */
[----:B--2---:R-:W-:Y:S01]  /*9d50*/  @!P5 FMUL R195, R195, R195 ;  /* 0x000000c3c3c3d220 */ /* 0x004fe20000400000 */
[----:B------:R-:W-:Y:S02]  /*9d60*/  FSETP.GEU.AND P5, PT, R179, -126, PT ;  /* 0xc2fc0000b300780b */ /* 0x000fe40003fae000 */
[----:B---3--:R-:W-:-:S03]  /*9d70*/  FMNMX R14, R14, R171, !PT ;  /* 0x000000ab0e0e7209 */ /* 0x008fc60007800000 */
        /* <DEDUP_REMOVED lines=10> */
[----:B------:R-:W-:Y:S01]  /*9e20*/  FSETP.GEU.AND P2, PT, R187, -126, PT ;  /* 0xc2fc0000bb00780b */ /* 0x000fe20003f4e000 */
[----:B------:R-:W1:Y:S01]  /*9e30*/  MUFU.EX2 R179, R179 ;  /* 0x000000b300b37308 */ /* 0x000e620000000800 */
[----:B--2---:R-:W-:Y:S01]  /*9e40*/  @!P6 FMUL R178, R178, R178 ;  /* 0x000000b2b2b2e220 */ /* 0x004fe20000400000 */
[----:B------:R-:W-:Y:S01]  /*9e50*/  FSETP.GEU.AND P6, PT, R203, -126, PT ;  /* 0xc2fc0000cb00780b */ /* 0x000fe20003fce000 */
[----:B------:R-:W-:-:S04]  /*9e60*/  FMUL R171, R170, UR4 ;  /* 0x00000004aaab7c20 */ /* 0x000fc80008400000 */
[--C-:B------:R-:W-:Y:S01]  /*9e70*/  FFMA R152, R152, UR4, -R171.reuse ;  /* 0x0000000498987c23 */ /* 0x100fe200080008ab */
[----:B------:R-:W2:Y:S01]  /*9e80*/  MUFU.EX2 R183, R183 ;  /* 0x000000b700b77308 */ /* 0x000ea20000000800 */
[--C-:B------:R-:W-:Y:S01]  /*9e90*/  FFMA R153, R153, UR4, -R171.reuse ;  /* 0x0000000499997c23 */ /* 0x100fe200080008ab */
[----:B---3--:R-:W-:Y:S01]  /*9ea0*/  @!P4 FMUL R199, R199, R199 ;  /* 0x000000c7c7c7c220 */ /* 0x008fe20000400000 */
[--C-:B------:R-:W-:Y:S01]  /*9eb0*/  FFMA R157, R157, UR4, -R171.reuse ;  /* 0x000000049d9d7c23 */ /* 0x100fe200080008ab */
[----:B------:R-:W-:Y:S01]  /*9ec0*/  @!P2 FMUL R187, R187, 0.5 ;  /* 0x3f000000bbbba820 */ /* 0x000fe20000400000 */
[----:B------:R-:W-:Y:S01]  /*9ed0*/  FSETP.GEU.AND P4, PT, R152, -126, PT ;  /* 0xc2fc00009800780b */ /* 0x000fe20003f8e000 */
[--C-:B------:R-:W-:Y:S01]  /*9ee0*/  FFMA R156, R156, UR4, -R171.reuse ;  /* 0x000000049c9c7c23 */ /* 0x100fe200080008ab */
[----:B------:R-:W-:Y:S01]  /*9ef0*/  @!P6 FMUL R203, R203, 0.5 ;  /* 0x3f000000cbcbe820 */ /* 0x000fe20000400000 */
[--C-:B------:R-:W-:Y:S01]  /*9f00*/  FFMA R161, R161, UR4, -R171.reuse ;  /* 0x00000004a1a17c23 */ /* 0x100fe200080008ab */
[----:B-1----:R-:W-:Y:S01]  /*9f10*/  @!P5 FMUL R179, R179, R179 ;  /* 0x000000b3b3b3d220 */ /* 0x002fe20000400000 */
[----:B------:R-:W1:Y:S01]  /*9f20*/  MUFU.EX2 R187, R187 ;  /* 0x000000bb00bb7308 */ /* 0x000e620000000800 */
[----:B------:R-:W-:Y:S01]  /*9f30*/  FSETP.GEU.AND P5, PT, R153, -126, PT ;  /* 0xc2fc00009900780b */ /* 0x000fe20003fae000 */
[--C-:B------:R-:W-:Y:S01]  /*9f40*/  FFMA R174, R164, UR4, -R171.reuse ;  /* 0x00000004a4ae7c23 */ /* 0x100fe200080008ab */
[--C-:B------:R-:W-:Y:S01]  /*9f50*/  FFMA R160, R160, UR4, -R171.reuse ;  /* 0x00000004a0a07c23 */ /* 0x100fe200080008ab */
[--C-:B------:R-:W-:Y:S01]  /*9f60*/  FFMA R164, R168, UR4, -R171.reuse ;  /* 0x00000004a8a47c23 */ /* 0x100fe200080008ab */
[--C-:B------:R-:W-:Y:S01]  /*9f70*/  FFMA R165, R165, UR4, -R171.reuse ;  /* 0x00000004a5a57c23 */ /* 0x100fe200080008ab */
[--C-:B------:R-:W-:Y:S01]  /*9f80*/  FFMA R172, R172, UR4, -R171.reuse ;  /* 0x00000004acac7c23 */ /* 0x100fe200080008ab */
[----:B--2---:R-:W-:Y:S01]  /*9f90*/  @!P3 FMUL R183, R183, R183 ;  /* 0x000000b7b7b7b220 */ /* 0x004fe20000400000 */
[----:B------:R-:W-:Y:S01]  /*9fa0*/  FSETP.GEU.AND P3, PT, R17, -126, PT ;  /* 0xc2fc00001100780b */ /* 0x000fe20003f6e000 */
[----:B------:R-:W2:Y:S01]  /*9fb0*/  MUFU.EX2 R203, R203 ;  /* 0x000000cb00cb7308 */ /* 0x000ea20000000800 */
[----:B------:R-:W-:Y:S01]  /*9fc0*/  @!P4 FMUL R152, R152, 0.5 ;  /* 0x3f0000009898c820 */ /* 0x000fe20000400000 */
[--C-:B------:R-:W-:Y:S01]  /*9fd0*/  FFMA R173, R173, UR4, -R171.reuse ;  /* 0x00000004adad7c23 */ /* 0x100fe200080008ab */
[--C-:B------:R-:W-:Y:S01]  /*9fe0*/  FFMA R169, R169, UR4, -R171.reuse ;  /* 0x00000004a9a97c23 */ /* 0x100fe200080008ab */
[--C-:B------:R-:W-:Y:S01]  /*9ff0*/  FFMA R210, R18, UR4, -R171.reuse ;  /* 0x0000000412d27c23 */ /* 0x100fe200080008ab */
[----:B------:R-:W-:Y:S01]  /*a000*/  @!P5 FMUL R153, R153, 0.5 ;  /* 0x3f0000009999d820 */ /* 0x000fe20000400000 */
[--C-:B------:R-:W-:Y:S01]  /*a010*/  FFMA R168, R176, UR4, -R171.reuse ;  /* 0x00000004b0a87c23 */ /* 0x100fe200080008ab */
[--C-:B------:R-:W-:Y:S01]  /*a020*/  FFMA R211, R181, UR4, -R171.reuse ;  /* 0x00000004b5d37c23 */ /* 0x100fe200080008ab */
[----:B-1----:R-:W-:Y:S01]  /*a030*/  @!P2 FMUL R187, R187, R187 ;  /* 0x000000bbbbbba220 */ /* 0x002fe20000400000 */
[----:B------:R-:W-:Y:S01]  /*a040*/  FSETP.GEU.AND P2, PT, R157, -126, PT ;  /* 0xc2fc00009d00780b */ /* 0x000fe20003f4e000 */
[----:B------:R-:W1:Y:S01]  /*a050*/  MUFU.EX2 R152, R152 ;  /* 0x0000009800987308 */ /* 0x000e620000000800 */
[--C-:B------:R-:W-:Y:S01]  /*a060*/  FFMA R181, R184, UR4, -R171.reuse ;  /* 0x00000004b8b57c23 */ /* 0x100fe200080008ab */
[----:B------:R-:W-:Y:S01]  /*a070*/  @!P3 FMUL R17, R17, 0.5 ;  /* 0x3f0000001111b820 */ /* 0x000fe20000400000 */
[--C-:B------:R-:W-:Y:S01]  /*a080*/  FFMA R176, R180, UR4, -R171.reuse ;  /* 0x00000004b4b07c23 */ /* 0x100fe200080008ab */
[--C-:B------:R-:W-:Y:S01]  /*a090*/  FFMA R184, R188, UR4, -R171.reuse ;  /* 0x00000004bcb87c23 */ /* 0x100fe200080008ab */
[--C-:B------:R-:W-:Y:S01]  /*a0a0*/  FFMA R185, R185, UR4, -R171.reuse ;  /* 0x00000004b9b97c23 */ /* 0x100fe200080008ab */
[--C-:B------:R-:W-:Y:S01]  /*a0b0*/  FFMA R193, R193, UR4, -R171.reuse ;  /* 0x00000004c1c17c23 */ /* 0x100fe200080008ab */
[----:B--2---:R-:W-:Y:S01]  /*a0c0*/  @!P6 FMUL R203, R203, R203 ;  /* 0x000000cbcbcbe220 */ /* 0x004fe20000400000 */
[----:B------:R-:W2:Y:S01]  /*a0d0*/  MUFU.EX2 R153, R153 ;  /* 0x0000009900997308 */ /* 0x000ea20000000800 */
[----:B------:R-:W-:Y:S01]  /*a0e0*/  FSETP.GEU.AND P6, PT, R156, -126, PT ;  /* 0xc2fc00009c00780b */ /* 0x000fe20003fce000 */
[--C-:B------:R-:W-:Y:S01]  /*a0f0*/  FFMA R180, R200, UR4, -R171.reuse ;  /* 0x00000004c8b47c23 */ /* 0x100fe200080008ab */
[--C-:B------:R-:W-:Y:S01]  /*a100*/  FFMA R188, R196, UR4, -R171.reuse ;  /* 0x00000004c4bc7c23 */ /* 0x100fe200080008ab */
[----:B------:R-:W-:Y:S01]  /*a110*/  @!P2 FMUL R157, R157, 0.5 ;  /* 0x3f0000009d9da820 */ /* 0x000fe20000400000 */
[--C-:B------:R-:W-:Y:S01]  /*a120*/  FFMA R200, R201, UR4, -R171.reuse ;  /* 0x00000004c9c87c23 */ /* 0x100fe200080008ab */
[--C-:B------:R-:W-:Y:S01]  /*a130*/  FFMA R201, R204, UR4, -R171.reuse ;  /* 0x00000004ccc97c23 */ /* 0x100fe200080008ab */
[--C-:B------:R-:W-:Y:S01]  /*a140*/  FFMA R196, R208, UR4, -R171.reuse ;  /* 0x00000004d0c47c23 */ /* 0x100fe200080008ab */
[----:B------:R-:W3:Y:S01]  /*a150*/  MUFU.EX2 R17, R17 ;  /* 0x0000001100117308 */ /* 0x000ee20000000800 */
[----:B-1----:R-:W-:Y:S01]  /*a160*/  @!P4 FMUL R152, R152, R152 ;  /* 0x000000989898c220 */ /* 0x002fe20000400000 */
[----:B------:R-:W-:Y:S01]  /*a170*/  FSETP.GEU.AND P4, PT, R161, -126, PT ;  /* 0xc2fc0000a100780b */ /* 0x000fe20003f8e000 */
[--C-:B------:R-:W-:Y:S01]  /*a180*/  FFMA R16, R212, UR4, -R171.reuse ;  /* 0x00000004d4107c23 */ /* 0x100fe200080008ab */
[--C-:B------:R-:W-:Y:S01]  /*a190*/  FFMA R204, R205, UR4, -R171.reuse ;  /* 0x00000004cdcc7c23 */ /* 0x100fe200080008ab */
[----:B------:R-:W-:Y:S01]  /*a1a0*/  FFMA R235, R219, UR4, -R171 ;  /* 0x00000004dbeb7c23 */ /* 0x000fe200080008ab */
[----:B------:R-:W-:Y:S01]  /*a1b0*/  @!P6 FMUL R156, R156, 0.5 ;  /* 0x3f0000009c9ce820 */ /* 0x000fe20000400000 */
[----:B------:R-:W-:Y:S01]  /*a1c0*/  FADD R208, R23, R179 ;  /* 0x000000b317d07221 */ /* 0x000fe20000000000 */
[----:B------:R-:W1:Y:S01]  /*a1d0*/  MUFU.EX2 R157, R157 ;  /* 0x0000009d009d7308 */ /* 0x000e620000000800 */
[----:B--2---:R-:W-:Y:S01]  /*a1e0*/  @!P5 FMUL R153, R153, R153 ;  /* 0x000000999999d220 */ /* 0x004fe20000400000 */
[----:B------:R-:W-:Y:S01]  /*a1f0*/  FSETP.GEU.AND P5, PT, R174, -126, PT ;  /* 0xc2fc0000ae00780b */ /* 0x000fe20003fae000 */
[----:B------:R-:W-:Y:S01]  /*a200*/  FADD R219, R217, R216 ;  /* 0x000000d8d9db7221 */ /* 0x000fe20000000000 */
[----:B------:R-:W-:-:S03]  /*a210*/  FADD R212, R167, R199 ;  /* 0x000000c7a7d47221 */ /* 0x000fc60000000000 */
[----:B------:R-:W-:Y:S01]  /*a220*/  @!P4 FMUL R161, R161, 0.5 ;  /* 0x3f000000a1a1c820 */ /* 0x000fe20000400000 */
[----:B------:R-:W2:Y:S01]  /*a230*/  MUFU.EX2 R156, R156 ;  /* 0x0000009c009c7308 */ /* 0x000ea20000000800 */
[----:B---3--:R-:W-:Y:S01]  /*a240*/  @!P3 FMUL R17, R17, R17 ;  /* 0x000000111111b220 */ /* 0x008fe20000400000 */
[----:B------:R-:W-:Y:S01]  /*a250*/  FSETP.GEU.AND P3, PT, R160, -126, PT ;  /* 0xc2fc0000a000780b */ /* 0x000fe20003f6e000 */
[----:B------:R-:W-:-:S04]  /*a260*/  FADD R219, R219, R212 ;  /* 0x000000d4dbdb7221 */ /* 0x000fc80000000000 */
        /* <DEDUP_REMOVED lines=21> */
[----:B------:R2:W4:Y:S01]  /*a3c0*/  MUFU.EX2 R165, R172 ;  /* 0x000000ac00a57308 */ /* 0x0005220000000800 */
[----:B---3--:R-:W-:Y:S01]  /*a3d0*/  @!P2 FMUL R164, R164, R164 ;  /* 0x000000a4a4a4a220 */ /* 0x008fe20000400000 */
[----:B------:R-:W-:-:S05]  /*a3e0*/  FSETP.GEU.AND P2, PT, R210, -126, PT ;  /* 0xc2fc0000d200780b */ /* 0x000fca0003f4e000 */
[----:B------:R-:W-:Y:S01]  /*a3f0*/  @!P3 FMUL R169, R169, 0.5 ;  /* 0x3f000000a9a9b820 */ /* 0x000fe20000400000 */
[----:B------:R-:W3:Y:S01]  /*a400*/  MUFU.EX2 R207, R173 ;  /* 0x000000ad00cf7308 */ /* 0x000ee20000000800 */
[----:B-1----:R-:W-:Y:S01]  /*a410*/  @!P6 FMUL R175, R175, R175 ;  /* 0x000000afafafe220 */ /* 0x002fe20000400000 */
[----:B------:R-:W-:Y:S01]  /*a420*/  FSETP.GEU.AND P6, PT, R168, -126, PT ;  /* 0xc2fc0000a800780b */ /* 0x000fe20003fce000 */
[--C-:B--2---:R-:W-:Y:S01]  /*a430*/  FFMA R172, R197, UR4, -R171.reuse ;  /* 0x00000004c5ac7c23 */ /* 0x104fe200080008ab */
[----:B------:R-:W-:Y:S01]  /*a440*/  FFMA R197, R209, UR4, -R171 ;  /* 0x00000004d1c57c23 */ /* 0x000fe200080008ab */
[----:B------:R-:W-:Y:S02]  /*a450*/  FADD R209, R220, R202 ;  /* 0x000000cadcd17221 */ /* 0x000fe40000000000 */
[----:B------:R-:W-:Y:S01]  /*a460*/  @!P2 FMUL R210, R210, 0.5 ;  /* 0x3f000000d2d2a820 */ /* 0x000fe20000400000 */
[----:B------:R1:W2:Y:S01]  /*a470*/  MUFU.EX2 R206, R169 ;  /* 0x000000a900ce7308 */ /* 0x0002a20000000800 */
[----:B----4-:R-:W-:Y:S01]  /*a480*/  @!P4 FMUL R165, R165, R165 ;  /* 0x000000a5a5a5c220 */ /* 0x010fe20000400000 */
[----:B------:R-:W-:-:S05]  /*a490*/  FSETP.GEU.AND P4, PT, R211, -126, PT ;  /* 0xc2fc0000d300780b */ /* 0x000fca0003f8e000 */
[----:B------:R-:W-:Y:S01]  /*a4a0*/  @!P6 FMUL R168, R168, 0.5 ;  /* 0x3f000000a8a8e820 */ /* 0x000fe20000400000 */
[----:B------:R-:W4:Y:S01]  /*a4b0*/  MUFU.EX2 R210, R210 ;  /* 0x000000d200d27308 */ /* 0x000f220000000800 */
[----:B---3--:R-:W-:Y:S01]  /*a4c0*/  @!P5 FMUL R207, R207, R207 ;  /* 0x000000cfcfcfd220 */ /* 0x008fe20000400000 */
[----:B------:R-:W-:Y:S01]  /*a4d0*/  FSETP.GEU.AND P5, PT, R181, -126, PT ;  /* 0xc2fc0000b500780b */ /* 0x000fe20003fae000 */
[----:B-1----:R-:W-:-:S04]  /*a4e0*/  FFMA R169, R192, UR4, -R171 ;  /* 0x00000004c0a97c23 */ /* 0x002fc800080008ab */
[----:B------:R-:W-:Y:S01]  /*a4f0*/  @!P4 FMUL R211, R211, 0.5 ;  /* 0x3f000000d3d3c820 */ /* 0x000fe20000400000 */
[----:B------:R1:W3:Y:S01]  /*a500*/  MUFU.EX2 R18, R168 ;  /* 0x000000a800127308 */ /* 0x0002e20000000800 */
[----:B--2---:R-:W-:Y:S01]  /*a510*/  @!P3 FMUL R206, R206, R206 ;  /* 0x000000cececeb220 */ /* 0x004fe20000400000 */
[----:B------:R-:W-:-:S05]  /*a520*/  FSETP.GEU.AND P3, PT, R176, -126, PT ;  /* 0xc2fc0000b000780b */ /* 0x000fca0003f6e000 */
[----:B------:R-:W-:Y:S01]  /*a530*/  @!P5 FMUL R181, R181, 0.5 ;  /* 0x3f000000b5b5d820 */ /* 0x000fe20000400000 */
[----:B------:R-:W2:Y:S01]  /*a540*/  MUFU.EX2 R211, R211 ;  /* 0x000000d300d37308 */ /* 0x000ea20000000800 */
[----:B----4-:R-:W-:Y:S01]  /*a550*/  @!P2 FMUL R210, R210, R210 ;  /* 0x000000d2d2d2a220 */ /* 0x010fe20000400000 */
[----:B------:R-:W-:Y:S01]  /*a560*/  FSETP.GEU.AND P2, PT, R184, -126, PT ;  /* 0xc2fc0000b800780b */ /* 0x000fe20003f4e000 */
[----:B-1----:R-:W-:-:S04]  /*a570*/  FFMA R168, R189, UR4, -R171 ;  /* 0x00000004bda87c23 */ /* 0x002fc800080008ab */
[----:B------:R-:W-:Y:S01]  /*a580*/  @!P3 FMUL R176, R176, 0.5 ;  /* 0x3f000000b0b0b820 */ /* 0x000fe20000400000 */
[----:B------:R-:W1:Y:S01]  /*a590*/  MUFU.EX2 R181, R181 ;  /* 0x000000b500b57308 */ /* 0x000e620000000800 */
[----:B---3--:R-:W-:Y:S01]  /*a5a0*/  @!P6 FMUL R18, R18, R18 ;  /* 0x000000121212e220 */ /* 0x008fe20000400000 */
[----:B------:R-:W-:-:S05]  /*a5b0*/  FSETP.GEU.AND P6, PT, R185, -126, PT ;  /* 0xc2fc0000b900780b */ /* 0x000fca0003fce000 */
[----:B------:R-:W-:Y:S01]  /*a5c0*/  @!P2 FMUL R184, R184, 0.5 ;  /* 0x3f000000b8b8a820 */ /* 0x000fe20000400000 */
[----:B------:R-:W3:Y:S01]  /*a5d0*/  MUFU.EX2 R176, R176 ;  /* 0x000000b000b07308 */ /* 0x000ee20000000800 */
[----:B--2---:R-:W-:Y:S01]  /*a5e0*/  @!P4 FMUL R211, R211, R211 ;  /* 0x000000d3d3d3c220 */ /* 0x004fe20000400000 */
[----:B------:R-:W-:-:S05]  /*a5f0*/  FSETP.GEU.AND P4, PT, R169, -126, PT ;  /* 0xc2fc0000a900780b */ /* 0x000fca0003f8e000 */
[----:B------:R-:W-:Y:S01]  /*a600*/  @!P6 FMUL R185, R185, 0.5 ;  /* 0x3f000000b9b9e820 */ /* 0x000fe20000400000 */
[----:B------:R-:W2:Y:S01]  /*a610*/  MUFU.EX2 R184, R184 ;  /* 0x000000b800b87308 */ /* 0x000ea20000000800 */
[----:B-1----:R-:W-:Y:S01]  /*a620*/  @!P5 FMUL R181, R181, R181 ;  /* 0x000000b5b5b5d220 */ /* 0x002fe20000400000 */
[----:B------:R-:W-:-:S03]  /*a630*/  FSETP.GEU.AND P5, PT, R193, -126, PT ;  /* 0xc2fc0000c100780b */ /* 0x000fc60003fae000 */
[----:B------:R-:W-:Y:S02]  /*a640*/  FADD R215, R152, R181 ;  /* 0x000000b598d77221 */ /* 0x000fe40000000000 */
[----:B------:R-:W-:Y:S01]  /*a650*/  @!P4 FMUL R169, R169, 0.5 ;  /* 0x3f000000a9a9c820 */ /* 0x000fe20000400000 */
[----:B------:R-:W1:Y:S01]  /*a660*/  MUFU.EX2 R189, R185 ;  /* 0x000000b900bd7308 */ /* 0x000e620000000800 */
[----:B---3--:R-:W-:Y:S01]  /*a670*/  @!P3 FMUL R176, R176, R176 ;  /* 0x000000b0b0b0b220 */ /* 0x008fe20000400000 */
[----:B------:R-:W-:-:S05]  /*a680*/  FSETP.GEU.AND P3, PT, R168, -126, PT ;  /* 0xc2fc0000a800780b */ /* 0x000fca0003f6e000 */
[----:B------:R-:W-:Y:S01]  /*a690*/  @!P5 FMUL R193, R193, 0.5 ;  /* 0x3f000000c1c1d820 */ /* 0x000fe20000400000 */
[----:B------:R3:W4:Y:S01]  /*a6a0*/  MUFU.EX2 R185, R169 ;  /* 0x000000a900b97308 */ /* 0x0007220000000800 */
[----:B--2---:R-:W-:Y:S01]  /*a6b0*/  @!P2 FMUL R184, R184, R184 ;  /* 0x000000b8b8b8a220 */ /* 0x004fe20000400000 */
[----:B------:R-:W-:-:S05]  /*a6c0*/  FSETP.GEU.AND P2, PT, R180, -126, PT ;  /* 0xc2fc0000b400780b */ /* 0x000fca0003f4e000 */
[----:B------:R-:W-:Y:S01]  /*a6d0*/  @!P3 FMUL R168, R168, 0.5 ;  /* 0x3f000000a8a8b820 */ /* 0x000fe20000400000 */
[----:B------:R-:W2:Y:S01]  /*a6e0*/  MUFU.EX2 R193, R193 ;  /* 0x000000c100c17308 */ /* 0x000ea20000000800 */
[----:B-1----:R-:W-:Y:S01]  /*a6f0*/  @!P6 FMUL R189, R189, R189 ;  /* 0x000000bdbdbde220 */ /* 0x002fe20000400000 */
[----:B------:R-:W-:Y:S01]  /*a700*/  FSETP.GEU.AND P6, PT, R188, -126, PT ;  /* 0xc2fc0000bc00780b */ /* 0x000fe20003fce000 */
[----:B---3--:R-:W-:Y:S02]  /*a710*/  FADD R169, R218, R191 ;  /* 0x000000bfdaa97221 */ /* 0x008fe40000000000 */
[----:B------:R-:W-:Y:S02]  /*a720*/  FADD R214, R153, R189 ;  /* 0x000000bd99d67221 */ /* 0x000fe40000000000 */
[----:B------:R-:W-:Y:S01]  /*a730*/  @!P2 FMUL R180, R180, 0.5 ;  /* 0x3f000000b4b4a820 */ /* 0x000fe20000400000 */
[----:B------:R1:W3:Y:S01]  /*a740*/  MUFU.EX2 R192, R168 ;  /* 0x000000a800c07308 */ /* 0x0002e20000000800 */
[----:B----4-:R-:W-:Y:S01]  /*a750*/  @!P4 FMUL R185, R185, R185 ;  /* 0x000000b9b9b9c220 */ /* 0x010fe20000400000 */
[----:B------:R-:W-:Y:S01]  /*a760*/  FSETP.GEU.AND P4, PT, R201, -126, PT ;  /* 0xc2fc0000c900780b */ /* 0x000fe20003f8e000 */
[----:B------:R-:W-:Y:S01]  /*a770*/  FADD R169, R169, R208 ;  /* 0x000000d0a9a97221 */ /* 0x000fe20000000000 */
[----:B------:R-:W-:-:S03]  /*a780*/  FADD R208, R21, R194 ;  /* 0x000000c215d07221 */ /* 0x000fc60000000000 */
[----:B------:R-:W-:Y:S01]  /*a790*/  @!P6 FMUL R188, R188, 0.5 ;  /* 0x3f000000bcbce820 */ /* 0x000fe20000400000 */
[----:B------:R-:W4:Y:S01]  /*a7a0*/  MUFU.EX2 R180, R180 ;  /* 0x000000b400b47308 */ /* 0x000f220000000800 */
[----:B--2---:R-:W-:Y:S01]  /*a7b0*/  @!P5 FMUL R193, R193, R193 ;  /* 0x000000c1c1c1d220 */ /* 0x004fe20000400000 */
[----:B------:R-:W-:Y:S01]  /*a7c0*/  FSETP.GEU.AND P5, PT, R196, -126, PT ;  /* 0xc2fc0000c400780b */ /* 0x000fe20003fae000 */
[----:B-1----:R-:W-:Y:S01]  /*a7d0*/  FADD R168, -R170, R15 ;  /* 0x0000000faaa87221 */ /* 0x002fe20000000100 */
[----:B------:R-:W-:Y:S01]  /*a7e0*/  FADD R170, R22, R178 ;  /* 0x000000b216aa7221 */ /* 0x000fe20000000000 */
[----:B------:R-:W-:Y:S02]  /*a7f0*/  FADD R15, R166, R198 ;  /* 0x000000c6a60f7221 */ /* 0x000fe40000000000 */
[----:B------:R-:W-:Y:S01]  /*a800*/  @!P4 FMUL R201, R201, 0.5 ;  /* 0x3f000000c9c9c820 */ /* 0x000fe20000400000 */
[----:B------:R-:W1:Y:S01]  /*a810*/  MUFU.EX2 R188, R188 ;  /* 0x000000bc00bc7308 */ /* 0x000e620000000800 */
[----:B---3--:R-:W-:Y:S01]  /*a820*/  @!P3 FMUL R192, R192, R192 ;  /* 0x000000c0c0c0b220 */ /* 0x008fe20000400000 */
[----:B------:R-:W-:Y:S01]  /*a830*/  FSETP.GEU.AND P3, PT, R200, -126, PT ;  /* 0xc2fc0000c800780b */ /* 0x000fe20003f6e000 */
[----:B------:R-:W-:Y:S01]  /*a840*/  FADD R231, R231, R170 ;  /* 0x000000aae7e77221 */ /* 0x000fe20000000000 */
[----:B------:R-:W-:Y:S01]  /*a850*/  FADD R170, R182, R203 ;  /* 0x000000cbb6aa7221 */ /* 0x000fe20000000000 */
[----:B------:R-:W-:Y:S01]  /*a860*/  FADD R230, R230, R15 ;  /* 0x0000000fe6e67221 */ /* 0x000fe20000000000 */
[----:B------:R-:W-:Y:S01]  /*a870*/  FADD R15, R159, R187 ;  /* 0x000000bb9f0f7221 */ /* 0x000fe20000000000 */
[----:B------:R-:W-:Y:S01]  /*a880*/  @!P5 FMUL R196, R196, 0.5 ;  /* 0x3f000000c4c4d820 */ /* 0x000fe20000400000 */
[----:B------:R-:W2:Y:S01]  /*a890*/  MUFU.EX2 R201, R201 ;  /* 0x000000c900c97308 */ /* 0x000ea20000000800 */
[----:B----4-:R-:W-:Y:S01]  /*a8a0*/  @!P2 FMUL R180, R180, R180 ;  /* 0x000000b4b4b4a220 */ /* 0x010fe20000400000 */
[----:B------:R-:W-:Y:S01]  /*a8b0*/  FSETP.GEU.AND P2, PT, R16, -126, PT ;  /* 0xc2fc00001000780b */ /* 0x000fe20003f4e000 */
[----:B------:R-:W-:Y:S01]  /*a8c0*/  FADD R209, R209, R170 ;  /* 0x000000aad1d17221 */ /* 0x000fe20000000000 */
[----:B------:R-:W-:Y:S01]  /*a8d0*/  FADD R170, R155, R183 ;  /* 0x000000b79baa7221 */ /* 0x000fe20000000000 */
[----:B------:R-:W-:Y:S01]  /*a8e0*/  FADD R208, R208, R15 ;  /* 0x0000000fd0d07221 */ /* 0x000fe20000000000 */
[----:B------:R-:W-:Y:S01]  /*a8f0*/  FADD R15, R158, R195 ;  /* 0x000000c39e0f7221 */ /* 0x000fe20000000000 */
[----:B------:R-:W-:Y:S01]  /*a900*/  @!P3 FMUL R200, R200, 0.5 ;  /* 0x3f000000c8c8b820 */ /* 0x000fe20000400000 */
[----:B------:R-:W3:Y:S01]  /*a910*/  MUFU.EX2 R196, R196 ;  /* 0x000000c400c47308 */ /* 0x000ee20000000800 */
[----:B-1----:R-:W-:Y:S01]  /*a920*/  @!P6 FMUL R188, R188, R188 ;  /* 0x000000bcbcbce220 */ /* 0x002fe20000400000 */
[----:B------:R-:W-:Y:S01]  /*a930*/  FSETP.GEU.AND P6, PT, R197, -126, PT ;  /* 0xc2fc0000c500780b */ /* 0x000fe20003fce000 */
[----:B------:R-:W-:Y:S01]  /*a940*/  FADD R229, R229, R170 ;  /* 0x000000aae5e57221 */ /* 0x000fe20000000000 */
[----:B------:R-:W-:Y:S01]  /*a950*/  FADD R170, R186, R17 ;  /* 0x00000011baaa7221 */ /* 0x000fe20000000000 */
[----:B------:R-:W-:Y:S01]  /*a960*/  FMUL R168, R168, UR4 ;  /* 0x00000004a8a87c20 */ /* 0x000fe20008400000 */
[----:B------:R-:W-:Y:S01]  /*a970*/  FADD R212, R164, R180 ;  /* 0x000000b4a4d47221 */ /* 0x000fe20000000000 */
[----:B------:R-:W-:Y:S01]  /*a980*/  @!P2 FMUL R16, R16, 0.5 ;  /* 0x3f0000001010a820 */ /* 0x000fe20000400000 */
[----:B------:R-:W1:Y:S01]  /*a990*/  MUFU.EX2 R200, R200 ;  /* 0x000000c800c87308 */ /* 0x000e620000000800 */
[----:B--2---:R-:W-:Y:S01]  /*a9a0*/  @!P4 FMUL R201, R201, R201 ;  /* 0x000000c9c9c9c220 */ /* 0x004fe20000400000 */
[----:B------:R-:W-:Y:S01]  /*a9b0*/  FSETP.GEU.AND P4, PT, R204, -126, PT ;  /* 0xc2fc0000cc00780b */ /* 0x000fe20003f8e000 */
[----:B------:R-:W-:Y:S01]  /*a9c0*/  FADD R15, R15, R170 ;  /* 0x000000aa0f0f7221 */ /* 0x000fe20000000000 */
[----:B------:R-:W-:Y:S01]  /*a9d0*/  FMUL R170, R19, UR4 ;  /* 0x0000000413aa7c20 */ /* 0x000fe20008400000 */
[----:B------:R-:W-:Y:S01]  /*a9e0*/  FADD R215, R215, R212 ;  /* 0x000000d4d7d77221 */ /* 0x000fe20000000000 */
[----:B------:R-:W-:Y:S01]  /*a9f0*/  FADD R212, R156, R184 ;  /* 0x000000b89cd47221 */ /* 0x000fe20000000000 */
[----:B------:R-:W-:Y:S01]  /*aa00*/  @!P6 FMUL R197, R197, 0.5 ;  /* 0x3f000000c5c5e820 */ /* 0x000fe20000400000 */
[----:B------:R-:W2:Y:S01]  /*aa10*/  MUFU.EX2 R16, R16 ;  /* 0x0000001000107308 */ /* 0x000ea20000000800 */
[----:B---3--:R-:W-:Y:S01]  /*aa20*/  @!P5 FMUL R196, R196, R196 ;  /* 0x000000c4c4c4d220 */ /* 0x008fe20000400000 */
        /* <DEDUP_REMOVED lines=11> */
[----:B------:R-:W-:Y:S01]  /*aae0*/  FADD R171, R206, R200 ;  /* 0x000000c8ceab7221 */ /* 0x000fe20000000000 */
[----:B------:R-:W-:Y:S01]  /*aaf0*/  FADD R230, R219, R15 ;  /* 0x0000000fdbe67221 */ /* 0x000fe20000000000 */
[----:B------:R-:W-:Y:S01]  /*ab00*/  @!P5 FMUL R235, R235, 0.5 ;  /* 0x3f000000ebebd820 */ /* 0x000fe20000400000 */
[----:B------:R-:W1:Y:S01]  /*ab10*/  MUFU.EX2 R204, R204 ;  /* 0x000000cc00cc7308 */ /* 0x000e620000000800 */
[----:B--2---:R-:W-:Y:S01]  /*ab20*/  @!P2 FMUL R16, R16, R16 ;  /* 0x000000101010a220 */ /* 0x004fe20000400000 */
[----:B------:R-:W-:Y:S01]  /*ab30*/  FSETP.GEU.AND P2, PT, R168, -126, PT ;  /* 0xc2fc0000a800780b */ /* 0x000fe20003f4e000 */
[----:B------:R-:W-:Y:S01]  /*ab40*/  FADD R214, R214, R171 ;  /* 0x000000abd6d67221 */ /* 0x000fe20000000000 */
[----:B------:R-:W-:Y:S01]  /*ab50*/  FADD R171, R174, R188 ;  /* 0x000000bcaeab7221 */ /* 0x000fe20000000000 */
[----:B------:R-:W-:Y:S01]  /*ab60*/  FADD R232, R176, R16 ;  /* 0x00000010b0e87221 */ /* 0x000fe20000000000 */
[----:B------:R-:W-:Y:S01]  /*ab70*/  FADD R169, R169, R208 ;  /* 0x000000d0a9a97221 */ /* 0x000fe20000000000 */
[----:B------:R-:W-:Y:S01]  /*ab80*/  @!P3 FMUL R172, R172, 0.5 ;  /* 0x3f000000acacb820 */ /* 0x000fe20000400000 */
[----:B------:R2:W4:Y:S01]  /*ab90*/  MUFU.EX2 R19, R235 ;  /* 0x000000eb00137308 */ /* 0x0005220000000800 */
[----:B---3--:R-:W-:Y:S01]  /*aba0*/  @!P6 FMUL R197, R197, R197 ;  /* 0x000000c5c5c5e220 */ /* 0x008fe20000400000 */
[----:B------:R-:W-:Y:S01]  /*abb0*/  FSETP.GEU.AND P6, PT, R170, -126, PT ;  /* 0xc2fc0000aa00780b */ /* 0x000fe20003fce000 */
[----:B------:R-:W-:Y:S01]  /*abc0*/  FADD R171, R171, R232 ;  /* 0x000000e8abab7221 */ /* 0x000fe20000000000 */
[----:B------:R-:W-:Y:S01]  /*abd0*/  FADD R230, R209, R230 ;  /* 0x000000e6d1e67221 */ /* 0x000fe20000000000 */
[----:B------:R-:W-:Y:S01]  /*abe0*/  FADD R234, R210, R197 ;  /* 0x000000c5d2ea7221 */ /* 0x000fe20000000000 */
[----:B------:R-:W-:Y:S01]  /*abf0*/  MOV R15, UR39 ;  /* 0x00000027000f7c02 */ /* 0x000fe20008000f00 */
[----:B------:R-:W-:Y:S01]  /*ac00*/  @!P2 FMUL R168, R168, 0.5 ;  /* 0x3f000000a8a8a820 */ /* 0x000fe20000400000 */
[----:B------:R3:W5:Y:S01]  /*ac10*/  MUFU.EX2 R205, R172 ;  /* 0x000000ac00cd7308 */ /* 0x0007620000000800 */
[----:B-1----:R-:W-:Y:S01]  /*ac20*/  @!P4 FMUL R204, R204, R204 ;  /* 0x000000ccccccc220 */ /* 0x002fe20000400000 */
[----:B------:R-:W-:Y:S01]  /*ac30*/  FADD R171, R212, R171 ;  /* 0x000000abd4ab7221 */ /* 0x000fe20000000000 */
[----:B------:R-:W-:Y:S01]  /*ac40*/  FADD R169, R169, R230 ;  /* 0x000000e6a9a97221 */ /* 0x000fe20000000000 */
[----:B------:R-:W-:Y:S01]  /*ac50*/  SHF.L.U32 R15, R15, 0x1f, RZ ;  /* 0x0000001f0f0f7819 */ /* 0x000fe200000006ff */
[----:B--2---:R-:W-:Y:S01]  /*ac60*/  FADD R235, R207, R204 ;  /* 0x000000cccfeb7221 */ /* 0x004fe20000000000 */
[----:B------:R-:W-:Y:S01]  /*ac70*/  F2FP.BF16.F32.PACK_AB R174, R175, R174 ;  /* 0x000000aeafae723e */ /* 0x000fe200000010ff */
[----:B------:R-:W-:Y:S01]  /*ac80*/  @!P6 FMUL R170, R170, 0.5 ;  /* 0x3f000000aaaae820 */ /* 0x000fe20000400000 */
[----:B------:R-:W1:Y:S01]  /*ac90*/  MUFU.EX2 R168, R168 ;  /* 0x000000a800a87308 */ /* 0x000e620000000800 */
[----:B---3--:R-:W-:Y:S01]  /*aca0*/  FADD R172, R160, R185 ;  /* 0x000000b9a0ac7221 */ /* 0x008fe20000000000 */
[----:B----4-:R-:W-:Y:S01]  /*acb0*/  @!P5 FMUL R19, R19, R19 ;  /* 0x000000131313d220 */ /* 0x010fe20000400000 */
[----:B------:R-:W-:-:S02]  /*acc0*/  F2FP.BF16.F32.PACK_AB R155, R167, R155 ;  /* 0x0000009ba79b723e */ /* 0x000fc400000010ff */
[----:B------:R-:W-:Y:S01]  /*acd0*/  FADD R172, R172, R173 ;  /* 0x000000adacac7221 */ /* 0x000fe20000000000 */
[----:B------:R-:W-:Y:S01]  /*ace0*/  FADD R173, R161, R193 ;  /* 0x000000c1a1ad7221 */ /* 0x000fe20000000000 */
[----:B------:R-:W-:Y:S01]  /*acf0*/  FADD R233, R211, R19 ;  /* 0x00000013d3e97221 */ /* 0x000fe20000000000 */
[----:B------:R-:W2:Y:S01]  /*ad00*/  MUFU.EX2 R170, R170 ;  /* 0x000000aa00aa7308 */ /* 0x000ea20000000800 */
[----:B-----5:R-:W-:Y:S01]  /*ad10*/  @!P3 FMUL R205, R205, R205 ;  /* 0x000000cdcdcdb220 */ /* 0x020fe20000400000 */
[----:B------:R-:W-:Y:S01]  /*ad20*/  FADD R173, R173, R234 ;  /* 0x000000eaadad7221 */ /* 0x000fe20000000000 */
[----:B------:R-:W-:Y:S01]  /*ad30*/  FADD R234, R157, R192 ;  /* 0x000000c09dea7221 */ /* 0x000fe20000000000 */
[----:B------:R-:W-:Y:S01]  /*ad40*/  FADD R172, R215, R172 ;  /* 0x000000acd7ac7221 */ /* 0x000fe20000000000 */
[----:B------:R-:W-:Y:S01]  /*ad50*/  FADD R232, R175, R205 ;  /* 0x000000cdafe87221 */ /* 0x000fe20000000000 */
[----:B------:R-:W-:Y:S01]  /*ad60*/  FADD R173, R214, R173 ;  /* 0x000000add6ad7221 */ /* 0x000fe20000000000 */
[----:B------:R-:W-:Y:S01]  /*ad70*/  FADD R234, R234, R235 ;  /* 0x000000ebeaea7221 */ /* 0x000fe20000000000 */
[----:B------:R-:W-:Y:S01]  /*ad80*/  FADD R171, R172, R171 ;  /* 0x000000abacab7221 */ /* 0x000fe20000000000 */
[----:B------:R-:W-:Y:S01]  /*ad90*/  FADD R232, R232, R233 ;  /* 0x000000e9e8e87221 */ /* 0x000fe20000000000 */
[----:B-1----:R-:W-:Y:S01]  /*ada0*/  @!P2 FMUL R168, R168, R168 ;  /* 0x000000a8a8a8a220 */ /* 0x002fe20000400000 */
[----:B------:R1:W3:Y:S01]  /*adb0*/  SYNCS.PHASECHK.TRANS64.TRYWAIT P2, [UR10+0x64400], R15 ;  /* 0x0644000fff0075a7 */ /* 0x0002e2000804014a */
[----:B------:R-:W-:Y:S01]  /*adc0*/  F2FP.BF16.F32.PACK_AB R172, R161, R160 ;  /* 0x000000a0a1ac723e */ /* 0x000fe200000010ff */
[----:B------:R-:W-:Y:S01]  /*add0*/  FADD R232, R234, R232 ;  /* 0x000000e8eae87221 */ /* 0x000fe20000000000 */
[-C--:B------:R-:W-:Y:S01]  /*ade0*/  FMUL R24, R24, R168.reuse ;  /* 0x000000a818187220 */ /* 0x080fe20000400000 */
[-C--:B------:R-:W-:Y:S01]  /*adf0*/  FMUL R25, R25, R168.reuse ;  /* 0x000000a819197220 */ /* 0x080fe20000400000 */
[----:B------:R-:W-:Y:S01]  /*ae00*/  FMUL R28, R28, R168 ;  /* 0x000000a81c1c7220 */ /* 0x000fe20000400000 */
[----:B------:R-:W-:Y:S01]  /*ae10*/  FADD R232, R173, R232 ;  /* 0x000000e8ade87221 */ /* 0x000fe20000000000 */
[----:B--2---:R-:W-:Y:S01]  /*ae20*/  @!P6 FMUL R170, R170, R170 ;  /* 0x000000aaaaaae220 */ /* 0x004fe20000400000 */
[-C--:B------:R-:W-:Y:S01]  /*ae30*/  FMUL R29, R29, R168.reuse ;  /* 0x000000a81d1d7220 */ /* 0x080fe20000400000 */
[-C--:B------:R-:W-:Y:S01]  /*ae40*/  FMUL R32, R32, R168.reuse ;  /* 0x000000a820207220 */ /* 0x080fe20000400000 */
[----:B------:R-:W-:Y:S01]  /*ae50*/  FADD R171, R171, R232 ;  /* 0x000000e8abab7221 */ /* 0x000fe20000000000 */
[-C--:B------:R-:W-:Y:S01]  /*ae60*/  FMUL R33, R33, R168.reuse ;  /* 0x000000a821217220 */ /* 0x080fe20000400000 */
[-C--:B------:R-:W-:Y:S01]  /*ae70*/  FMUL R36, R36, R168.reuse ;  /* 0x000000a824247220 */ /* 0x080fe20000400000 */
[-C--:B------:R-:W-:Y:S01]  /*ae80*/  FMUL R37, R37, R168.reuse ;  /* 0x000000a825257220 */ /* 0x080fe20000400000 */
[----:B------:R-:W-:Y:S01]  /*ae90*/  FFMA R3, R168, R3, R171 ;  /* 0x00000003a8037223 */ /* 0x000fe200000000ab */
        /* <DEDUP_REMOVED lines=123> */
[----:B------:R-:W-:Y:S02]  /*b650*/  F2FP.BF16.F32.PACK_AB R170, R157, R156 ;  /* 0x0000009c9daa723e */ /* 0x000fe400000010ff */
[----:B------:R-:W-:Y:S02]  /*b660*/  F2FP.BF16.F32.PACK_AB R152, R206, R164 ;  /* 0x000000a4ce98723e */ /* 0x000fe400000010ff */
[----:B------:R-:W-:Y:S02]  /*b670*/  F2FP.BF16.F32.PACK_AB R161, R190, R162 ;  /* 0x000000a2bea1723e */ /* 0x000fe400000010ff */
[----:B------:R-:W-:Y:S02]  /*b680*/  F2FP.BF16.F32.PACK_AB R175, R158, R21 ;  /* 0x000000159eaf723e */ /* 0x000fe400000010ff */
        /* <DEDUP_REMOVED lines=20> */
[----:B------:R-:W-:Y:S01]  /*b7d0*/  F2FP.BF16.F32.PACK_AB R186, R19, R16 ;  /* 0x0000001013ba723e */ /* 0x000fe200000010ff */
[----:B-1-3--:R-:W-:Y:S06]  /*b7e0*/  @!P0 BRA `(.L_x_41) ;  /* 0x0000000000048947 */ /* 0x00afec0003800000 */
[----:B------:R-:W-:Y:S01]  /*b7f0*/  BPT.TRAP 0x1 ;  /* 0x000000040000795c */ /* 0x000fe20000300000 */
.L_x_41:
[----:B------:R-:W-:Y:S05]  /*b800*/  @P2 BRA `(.L_x_42) ;  /* 0x0000000000082947 */ /* 0x000fea0003800000 */
[----:B------:R-:W1:Y:S02]  /*b810*/  SYNCS.PHASECHK.TRANS64.TRYWAIT P2, [UR10+0x64400], R15 ;  /* 0x0644000fff0075a7 */ /* 0x000e64000804014a */
[----:B-1----:R-:W-:Y:S05]  /*b820*/  @!P2 BRA `(.L_x_43) ;  /* 0x0000005400c0a947 */ /* 0x002fea0003800000 */
.L_x_42:
[----:B------:R-:W-:Y:S01]  /*b830*/  ULEA UR10, UR5, UR45, 0xc ;  /* 0x0000002d050a7291 */ /* 0x000fe2000f8e603f */
[----:B------:R-:W-:Y:S01]  /*b840*/  WARPGROUP.ARRIVE ;  /* 0x00000000000079c5 */ /* 0x000fe20000000000 */
[----:B------:R-:W-:Y:S01]  /*b850*/  UMOV UR11, 0x40000040 ;  /* 0x40000040000b7882 */ /* 0x000fe20000000000 */
[----:B------:R-:W-:Y:S01]  /*b860*/  UMOV UR15, 0x40000040 ;  /* 0x40000040000f7882 */ /* 0x000fe20000000000 */
[----:B------:R-:W-:Y:S01]  /*b870*/  UIADD3 UR14, UR10, 0x80, URZ ;  /* 0x000000800a0e7890 */ /* 0x000fe2000fffe03f */
[----:B------:R-:W-:-:S04]  /*b880*/  F2FP.BF16.F32.PACK_AB R187, R17, R187 ;  /* 0x000000bb11bb723e */ /* 0x000fc800000010ff */
[----:B------:R-:W-:Y:S01]  /*b890*/  HGMMA.64x256x16.F32.BF16 R24, R168, gdesc[UR8].tnspB, R24, gsb0 ;  /* 0x43e00008a8187df0 */ /* 0x000fe20008001818 */
[----:B------:R-:W-:Y:S02]  /*b8a0*/  UMOV UR11, 0x40000040 ;  /* 0x40000040000b7882 */ /* 0x000fe40000000000 */
        /* <DEDUP_REMOVED lines=30> */
[----:B------:R-:W-:Y:S01]  /*ba90*/  UIADD3 UR10, UR10, 0x380, URZ ;  /* 0x000003800a0a7890 */ /* 0x000fe2000fffe03f */
[----:B------:R-:W-:Y:S02]  /*baa0*/  WARPGROUP.DEPBAR.LE gsb0, 0x0 ;  /* 0x00008000000079c5 */ /* 0x000fe40000010000 */
[----:B------:R-:W-:-:S15]  /*bab0*/  WARPGROUP.ARRIVE ;  /* 0x00000000000079c5 */ /* 0x000fde0000000000 */
[----:B------:R-:W-:-:S07]  /*bac0*/  NOP ;  /* 0x0000000000007918 */ /* 0x000fce0000000000 */
[----:B------:R-:W-:Y:S03]  /*bad0*/  HGMMA.64x256x16.F32.BF16 R24, R180, gdesc[UR12].tnspB, R24, gsb0 ;  /* 0x43e0000cb4187df0 */ /* 0x000fe60008001818 */
[----:B------:R-:W-:Y:S02]  /*bae0*/  WARPGROUP.DEPBAR.LE gsb0, 0x0 ;  /* 0x00008000000079c5 */ /* 0x000fe40000010000 */
[----:B------:R-:W-:-:S15]  /*baf0*/  WARPGROUP.ARRIVE ;  /* 0x00000000000079c5 */ /* 0x000fde0000000000 */
[----:B------:R-:W-:-:S08]  /*bb00*/  NOP ;  /* 0x0000000000007918 */ /* 0x000fd00000000000 */
[----:B------:R-:W-:Y:S03]  /*bb10*/  HGMMA.64x256x16.F32.BF16 R24, R184, gdesc[UR8].tnspB, R24, gsb0 ;  /* 0x43e00008b8187df0 */ /* 0x000fe60008001818 */
[----:B------:R-:W-:Y:S02]  /*bb20*/  WARPGROUP.DEPBAR.LE gsb0, 0x0 ;  /* 0x00008000000079c5 */ /* 0x000fe40000010000 */
[----:B------:R-:W-:Y:S05]  /*bb30*/  @!P0 BRA `(.L_x_44) ;  /* 0x0000000000048947 */ /* 0x000fea0003800000 */
[----:B------:R-:W-:Y:S01]  /*bb40*/  BPT.TRAP 0x1 ;  /* 0x000000040000795c */ /* 0x000fe20000300000 */
.L_x_44:
[----:B------:R-:W-:-:S04]  /*bb50*/  ULEA UR10, UR7, UR37, 0x3 ;  /* 0x00000025070a7291 */ /* 0x000fc8000f8e183f */
[----:B------:R-:W-:-:S04]  /*bb60*/  UIADD3 UR10, UR10, 0x64428, URZ ;  /* 0x000644280a0a7890 */ /* 0x000fc8000fffe03f */
[----:B------:R-:W-:-:S09]  /*bb70*/  UPRMT UR10, URZ, 0x654, UR10 ;  /* 0x000006543f0a7896 */ /* 0x000fd2000800000a */
[----:B------:R-:W-:Y:S01]  /*bb80*/  SYNCS.ARRIVE.TRANS64.RED.A1T0 RZ, [UR10], RZ ;  /* 0x000000ffffff79a7 */ /* 0x000fe2000810040a */
[----:B------:R-:W-:Y:S05]  /*bb90*/  @P1 BRA `(.L_x_45) ;  /* 0x0000000000041947 */ /* 0x000fea0003800000 */
[----:B------:R-:W-:Y:S01]  /*bba0*/  BPT.TRAP 0x1 ;  /* 0x000000040000795c */ /* 0x000fe20000300000 */
.L_x_45:
[----:B------:R-:W-:-:S04]  /*bbb0*/  UIADD3 UR7, UR7, 0x1, URZ ;  /* 0x0000000107077890 */ /* 0x000fc8000fffe03f */
[----:B------:R-:W-:-:S04]  /*bbc0*/  UISETP.NE.AND UP0, UPT, UR7, 0x5, UPT ;  /* 0x000000050700788c */ /* 0x000fc8000bf05270 */
[----:B------:R-:W-:Y:S01]  /*bbd0*/  USEL UR7, UR7, URZ, UP0 ;  /* 0x0000003f07077287 */ /* 0x000fe20008000000 */
[----:B------:R-:W-:Y:S11]  /*bbe0*/  @!P0 BRA `(.L_x_46) ;  /* 0x0000000000048947 */ /* 0x000ff60003800000 */
[----:B------:R-:W-:Y:S01]  /*bbf0*/  BPT.TRAP 0x1 ;  /* 0x000000040000795c */ /* 0x000fe20000300000 */
.L_x_46:
[----:B------:R-:W-:-:S04]  /*bc00*/  ULEA UR10, UR7, UR37, 0x3 ;  /* 0x00000025070a7291 */ /* 0x000fc8000f8e183f */
[----:B------:R-:W-:-:S04]  /*bc10*/  UIADD3 UR10, UR10, 0x64428, URZ ;  /* 0x000644280a0a7890 */ /* 0x000fc8000fffe03f */
[----:B------:R-:W-:-:S09]  /*bc20*/  UPRMT UR10, URZ, 0x654, UR10 ;  /* 0x000006543f0a7896 */ /* 0x000fd2000800000a */
[----:B------:R-:W-:Y:S01]  /*bc30*/  SYNCS.ARRIVE.TRANS64.RED.A1T0 RZ, [UR10], RZ ;  /* 0x000000ffffff79a7 */ /* 0x000fe2000810040a */
[----:B------:R-:W-:Y:S05]  /*bc40*/  @P1 BRA `(.L_x_47) ;  /* 0x0000000000041947 */ /* 0x000fea0003800000 */
[----:B------:R-:W-:Y:S01]  /*bc50*/  BPT.TRAP 0x1 ;  /* 0x000000040000795c */ /* 0x000fe20000300000 */
.L_x_47:
[----:B------:R-:W-:Y:S01]  /*bc60*/  UISETP.GT.AND UP2, UPT, UR38, 0x1, UPT ;  /* 0x000000012600788c */ /* 0x000fe2000bf44270 */
[----:B------:R-:W-:Y:S01]  /*bc70*/  IADD3 R0, R0, 0x80, RZ ;  /* 0x0000008000007810 */ /* 0x000fe20007ffe0ff */
[----:B------:R-:W-:Y:S01]  /*bc80*/  UIADD3 UR36, UR5, 0x1, URZ ;  /* 0x0000000105247890 */ /* 0x000fe2000fffe03f */
[----:B-1----:R-:W-:Y:S01]  /*bc90*/  MOV R15, R14 ;  /* 0x0000000e000f7202 */ /* 0x002fe20000000f00 */
[----:B------:R-:W-:Y:S01]  /*bca0*/  UIADD3 UR7, UR7, 0x1, URZ ;  /* 0x0000000107077890 */ /* 0x000fe2000fffe03f */
[----:B------:R-:W-:Y:S01]  /*bcb0*/  MOV R16, R177 ;  /* 0x000000b100107202 */ /* 0x000fe20000000f00 */
[----:B------:R-:W-:Y:S01]  /*bcc0*/  UISETP.NE.AND UP1, UPT, UR36, 0x5, UPT ;  /* 0x000000052400788c */ /* 0x000fe2000bf25270 */
[----:B------:R-:W-:Y:S01]  /*bcd0*/  PLOP3.LUT P2, PT, PT, PT, UP2, 0x80, 0x0 ;  /* 0x000000000000781c */ /* 0x000fe20003f4f028 */
[----:B------:R-:W-:Y:S02]  /*bce0*/  UIADD3 UR5, UR38, -0x1, URZ ;  /* 0xffffffff26057890 */ /* 0x000fe4000fffe03f */
[----:B------:R-:W-:-:S02]  /*bcf0*/  UISETP.NE.AND UP0, UPT, UR7, 0x5, UPT ;  /* 0x000000050700788c */ /* 0x000fc4000bf05270 */
[----:B------:R-:W-:Y:S02]  /*bd00*/  USEL UR10, URZ, 0x1, UP1 ;  /* 0x000000013f0a7887 */ /* 0x000fe40008800000 */
[----:B------:R-:W-:Y:S02]  /*bd10*/  USEL UR7, UR7, URZ, UP0 ;  /* 0x0000003f07077287 */ /* 0x000fe40008000000 */
[----:B------:R-:W-:Y:S02]  /*bd20*/  USEL UR36, UR36, URZ, UP1 ;  /* 0x0000003f24247287 */ /* 0x000fe40008800000 */
[----:B------:R-:W-:Y:S01]  /*bd30*/  ULOP3.LUT UR39, UR39, UR10, URZ, 0x3c, !UPT ;  /* 0x0000000a27277292 */ /* 0x000fe2000f8e3c3f */
[----:B------:R-:W-:Y:S01]  /*bd40*/  UMOV UR38, UR5 ;  /* 0x0000000500267c82 */ /* 0x000fe20008000000 */
[----:B------:R-:W-:Y:S10]  /*bd50*/  @P2 BRA `(.L_x_48) ;  /* 0xffffffc000d42947 */ /* 0x000ff4000383ffff */
.L_x_37:
[----:B------:R-:W2:Y:S02]  /*bd60*/  LDL R17, [R1+0x8] ;  /* 0x0000080001117983 */ /* 0x000ea40000100800 */
[----:B--2---:R-:W-:-:S13]  /*bd70*/  R2UR UR4, R17 ;  /* 0x00000000110472ca */ /* 0x004fda00000e0000 */
[----:B------:R-:W-:-:S04]  /*bd80*/  ULOP3.LUT UR4, UR4, 0x1, URZ, 0xfc, !UPT ;  /* 0x0000000104047892 */ /* 0x000fc8000f8efc3f */
[----:B------:R-:W-:-:S06]  /*bd90*/  UISETP.NE.AND UP0, UPT, UR4, 0x3, UPT ;  /* 0x000000030400788c */ /* 0x000fcc000bf05270 */
[----:B------:R-:W-:-:S13]  /*bda0*/  PLOP3.LUT P2, PT, PT, PT, UP0, 0x80, 0x0 ;  /* 0x000000000000781c */ /* 0x000fda0003f4f008 */
[----:B------:R-:W-:Y:S05]  /*bdb0*/  @!P2 BRA `(.L_x_49) ;  /* 0x000000000004a947 */ /* 0x000fea0003800000 */
[----:B------:R-:W-:Y:S01]  /*bdc0*/  BPT.TRAP 0x1 ;  /* 0x000000040000795c */ /* 0x000fe20000300000 */
.L_x_49:
[----:B------:R-:W-:Y:S01]  /*bdd0*/  R2UR UR5, R17 ;  /* 0x00000000110572ca */ /* 0x000fe200000e0000 */
[----:B------:R-:W-:-:S04]  /*bde0*/  ULEA UR4, UR47, UR37, 0x3 ;  /* 0x000000252f047291 */ /* 0x000fc8000f8e183f */
[----:B------:R-:W-:-:S04]  /*bdf0*/  UIADD3 UR4, UR4, 0x64460, URZ ;  /* 0x0006446004047890 */ /* 0x000fc8000fffe03f */
[----:B------:R-:W-:-:S04]  /*be00*/  UPRMT UR4, URZ, 0x654, UR4 ;  /* 0x000006543f047896 */ /* 0x000fc80008000004 */
[----:B------:R-:W-:-:S05]  /*be10*/  UISETP.GT.U32.AND UP0, UPT, UR5, 0x1, UPT ;  /* 0x000000010500788c */ /* 0x000fca000bf04070 */
[----:B------:R-:W-:Y:S01]  /*be20*/  SYNCS.ARRIVE.TRANS64.RED.A1T0 RZ, [UR4], RZ ;  /* 0x000000ffffff79a7 */ /* 0x000fe20008100404 */
[----:B------:R-:W-:-:S13]  /*be30*/  PLOP3.LUT P2, PT, PT, PT, UP0, 0x80, 0x0 ;  /* 0x000000000000781c */ /* 0x000fda0003f4f008 */
[----:B------:R-:W-:Y:S05]  /*be40*/  @P2 BRA `(.L_x_50) ;  /* 0x0000000000042947 */ /* 0x000fea0003800000 */
[----:B------:R-:W-:Y:S01]  /*be50*/  BPT.TRAP 0x1 ;  /* 0x000000040000795c */ /* 0x000fe20000300000 */
.L_x_50:
[----:B------:R-:W-:Y:S05]  /*be60*/  @!P0 BRA `(.L_x_51) ;  /* 0x0000000000048947 */ /* 0x000fea0003800000 */
[----:B------:R-:W-:Y:S01]  /*be70*/  BPT.TRAP 0x1 ;  /* 0x000000040000795c */ /* 0x000fe20000300000 */
.L_x_51:
[----:B------:R-:W-:-:S04]  /*be80*/  ULEA UR7, UR7, UR37, 0x3 ;  /* 0x0000002507077291 */ /* 0x000fc8000f8e183f */
[----:B------:R-:W-:-:S04]  /*be90*/  UIADD3 UR7, UR7, 0x64428, URZ ;  /* 0x0006442807077890 */ /* 0x000fc8000fffe03f */
[----:B------:R-:W-:-:S09]  /*bea0*/  UPRMT UR7, URZ, 0x654, UR7 ;  /* 0x000006543f077896 */ /* 0x000fd20008000007 */
[----:B------:R-:W-:Y:S01]  /*beb0*/  SYNCS.ARRIVE.TRANS64.RED.A1T0 RZ, [UR7], RZ ;  /* 0x000000ffffff79a7 */ /* 0x000fe20008100407 */
[----:B------:R-:W-:Y:S05]  /*bec0*/  @P1 BRA `(.L_x_52) ;  /* 0x0000000000041947 */ /* 0x000fea0003800000 */
[----:B------:R-:W-:Y:S01]  /*bed0*/  BPT.TRAP 0x1 ;  /* 0x000000040000795c */ /* 0x000fe20000300000 */
.L_x_52:
[----:B------:R-:W2:Y:S01]  /*bee0*/  SHFL.BFLY PT, R0, R3, 0x1, 0x1f ;  /* 0x0c201f0003007f89 */ /* 0x000ea200000e0000 */
[----:B------:R-:W-:Y:S01]  /*bef0*/  BSSY B0, `(.L_x_53) ;  /* 0x0000023000007945 */ /* 0x000fe20003800000 */
[----:B------:R-:W-:Y:S02]  /*bf00*/  MOV R4, 0x7f800000 ;  /* 0x7f80000000047802 */ /* 0x000fe40000000f00 */
[----:B------:R-:W3:Y:S01]  /*bf10*/  SHFL.BFLY PT, R5, R2, 0x1, 0x1f ;  /* 0x0c201f0002057f89 */ /* 0x000ee200000e0000 */
[----:B------:R-:W-:Y:S01]  /*bf20*/  MOV R8, 0x3f800000 ;  /* 0x3f80000000087802 */ /* 0x000fe20000000f00 */
[----:B--2---:R-:W-:Y:S01]  /*bf30*/  FADD R0, R0, R3 ;  /* 0x0000000300007221 */ /* 0x004fe20000000000 */
[----:B---3--:R-:W-:-:S04]  /*bf40*/  FADD R13, R5, R2 ;  /* 0x00000002050d7221 */ /* 0x008fc80000000000 */
[----:B------:R-:W2:Y:S01]  /*bf50*/  SHFL.BFLY PT, R7, R0, 0x2, 0x1f ;  /* 0x0c401f0000077f89 */ /* 0x000ea200000e0000 */
[----:B------:R-:W-:-:S03]  /*bf60*/  MOV R5, 0x7f800000 ;  /* 0x7f80000000057802 */ /* 0x000fc60000000f00 */
[----:B-1----:R-:W1:Y:S01]  /*bf70*/  SHFL.BFLY PT, R16, R13, 0x2, 0x1f ;  /* 0x0c401f000d107f89 */ /* 0x002e6200000e0000 */
[C---:B--2---:R-:W-:Y:S01]  /*bf80*/  FSETP.NE.AND P0, PT, R0.reuse, -R7, PT ;  /* 0x800000070000720b */ /* 0x044fe20003f05000 */
[----:B------:R-:W-:Y:S01]  /*bf90*/  FADD R0, R0, R7 ;  /* 0x0000000700007221 */ /* 0x000fe20000000000 */
[----:B------:R-:W-:Y:S01]  /*bfa0*/  MOV R7, 0x3f800000 ;  /* 0x3f80000000077802 */ /* 0x000fe20000000f00 */
[----:B-1----:R-:W-:-:S10]  /*bfb0*/  FADD R6, R13, R16 ;  /* 0x000000100d067221 */ /* 0x002fd40000000000 */
[----:B------:R-:W-:Y:S05]  /*bfc0*/  @!P0 BRA `(.L_x_54) ;  /* 0x0000000000548947 */ /* 0x000fea0003800000 */
[----:B------:R-:W-:Y:S01]  /*bfd0*/  IADD3 R2, R0, 0x1800000, RZ ;  /* 0x0180000000027810 */ /* 0x000fe20007ffe0ff */
[----:B------:R-:W-:Y:S03]  /*bfe0*/  BSSY B1, `(.L_x_55) ;  /* 0x000000c000017945 */ /* 0x000fe60003800000 */
[----:B------:R-:W-:-:S04]  /*bff0*/  LOP3.LUT R2, R2, 0x7f800000, RZ, 0xc0, !PT ;  /* 0x7f80000002027812 */ /* 0x000fc800078ec0ff */
[----:B------:R-:W-:-:S13]  /*c000*/  ISETP.GT.U32.AND P0, PT, R2, 0x1ffffff, PT ;  /* 0x01ffffff0200780c */ /* 0x000fda0003f04070 */
[----:B------:R-:W-:Y:S05]  /*c010*/  @P0 BRA `(.L_x_56) ;  /* 0x0000000000100947 */ /* 0x000fea0003800000 */
[----:B------:R-:W-:-:S07]  /*c020*/  MOV R8, 0xc040 ;  /* 0x0000c04000087802 */ /* 0x000fce0000000f00 */
[----:B------:R-:W-:Y:S05]  /*c030*/  CALL.REL.NOINC `($__internal_0_$__cuda_sm20_rcp_rn_f32_slowpath) ;  /* 0x0000005000d07944 */ /* 0x000fea0003c00000 */
[----:B------:R-:W-:Y:S01]  /*c040*/  MOV R8, R9 ;  /* 0x0000000900087202 */ /* 0x000fe20000000f00 */
[----:B------:R-:W-:Y:S06]  /*c050*/  BRA `(.L_x_57) ;  /* 0x0000000000107947 */ /* 0x000fec0003800000 */
.L_x_56:
[----:B------:R-:W1:Y:S02]  /*c060*/  MUFU.RCP R3, R0 ;  /* 0x0000000000037308 */ /* 0x000e640000001000 */
[----:B-1----:R-:W-:-:S04]  /*c070*/  FFMA R2, R0, R3, -1 ;  /* 0xbf80000000027423 */ /* 0x002fc80000000003 */
[----:B------:R-:W-:-:S04]  /*c080*/  FADD.FTZ R2, -R2, -RZ ;  /* 0x800000ff02027221 */ /* 0x000fc80000010100 */
[----:B------:R-:W-:-:S07]  /*c090*/  FFMA R8, R3, R2, R3 ;  /* 0x0000000203087223 */ /* 0x000fce0000000003 */
.L_x_57:
[----:B------:R-:W-:Y:S05]  /*c0a0*/  BSYNC B1 ;  /* 0x0000000000017941 */ /* 0x000fea0003800000 */
.L_x_55:
[----:B------:R-:W-:Y:S01]  /*c0b0*/  FSETP.GEU.AND P0, PT, |R0|, 1.175494350822287508e-38, PT ;  /* 0x008000000000780b */ /* 0x000fe20003f0e200 */
[----:B------:R-:W-:-:S12]  /*c0c0*/  ULDC UR4, c[0x0][0x600] ;  /* 0x0001800000047ab9 */ /* 0x000fd80000000800 */
[----:B------:R-:W-:-:S04]  /*c0d0*/  @!P0 FMUL R0, R0, 16777216 ;  /* 0x4b80000000008820 */ /* 0x000fc80000400000 */
[----:B------:R-:W1:Y:S02]  /*c0e0*/  MUFU.LG2 R2, R0 ;  /* 0x0000000000027308 */ /* 0x000e640000000c00 */
[----:B-1----:R-:W-:-:S04]  /*c0f0*/  @!P0 FADD R2, R2, -24 ;  /* 0xc1c0000002028421 */ /* 0x002fc80000000000 */
[----:B------:R-:W-:-:S04]  /*c100*/  FMUL R5, R2, 0.69314718246459960938 ;  /* 0x3f31721802057820 */ /* 0x000fc80000400000 */
[----:B------:R-:W-:-:S07]  /*c110*/  FFMA R5, R14, UR4, R5 ;  /* 0x000000040e057c23 */ /* 0x000fce0008000005 */
.L_x_54:
[----:B------:R-:W-:Y:S05]  /*c120*/  BSYNC B0 ;  /* 0x0000000000007941 */ /* 0x000fea0003800000 */
.L_x_53:
[----:B------:R-:W-:Y:S01]  /*c130*/  FSETP.NE.AND P0, PT, R13, -R16, PT ;  /* 0x800000100d00720b */ /* 0x000fe20003f05000 */
[----:B------:R-:W-:Y:S01]  /*c140*/  ULDC UR4, c[0x0][0x608] ;  /* 0x0001820000047ab9 */ /* 0x000fe20000000800 */
[----:B------:R-:W-:Y:S01]  /*c150*/  BSSY B0, `(.L_x_58) ;  /* 0x0000059000007945 */ /* 0x000fe20003800000 */
[----:B------:R-:W-:-:S04]  /*c160*/  FMUL R8, R8, UR4 ;  /* 0x0000000408087c20 */ /* 0x000fc80008400000 */
        /* <DEDUP_REMOVED lines=64> */
[----:B------:R-:W-:Y:S06]  /*c570*/  @!P0 BRA `(.L_x_59) ;  /* 0x0000000000588947 */ /* 0x000fec0003800000 */
[----:B------:R-:W-:Y:S01]  /*c580*/  IADD3 R0, R6, 0x1800000, RZ ;  /* 0x0180000006007810 */ /* 0x000fe20007ffe0ff */
[----:B------:R-:W-:Y:S03]  /*c590*/  BSSY B1, `(.L_x_60) ;  /* 0x000000d000017945 */ /* 0x000fe60003800000 */
[----:B------:R-:W-:-:S04]  /*c5a0*/  LOP3.LUT R0, R0, 0x7f800000, RZ, 0xc0, !PT ;  /* 0x7f80000000007812 */ /* 0x000fc800078ec0ff */
[----:B------:R-:W-:-:S13]  /*c5b0*/  ISETP.GT.U32.AND P0, PT, R0, 0x1ffffff, PT ;  /* 0x01ffffff0000780c */ /* 0x000fda0003f04070 */
[----:B------:R-:W-:Y:S05]  /*c5c0*/  @P0 BRA `(.L_x_61) ;  /* 0x0000000000140947 */ /* 0x000fea0003800000 */
[----:B------:R-:W-:Y:S02]  /*c5d0*/  MOV R0, R6 ;  /* 0x0000000600007202 */ /* 0x000fe40000000f00 */
[----:B------:R-:W-:-:S07]  /*c5e0*/  MOV R8, 0xc600 ;  /* 0x0000c60000087802 */ /* 0x000fce0000000f00 */
[----:B------:R-:W-:Y:S05]  /*c5f0*/  CALL.REL.NOINC `($__internal_0_$__cuda_sm20_rcp_rn_f32_slowpath) ;  /* 0x0000004c00607944 */ /* 0x000fea0003c00000 */
[----:B------:R-:W-:Y:S01]  /*c600*/  MOV R7, R9 ;  /* 0x0000000900077202 */ /* 0x000fe20000000f00 */
[----:B------:R-:W-:Y:S06]  /*c610*/  BRA `(.L_x_62) ;  /* 0x0000000000107947 */ /* 0x000fec0003800000 */
.L_x_61:
[----:B------:R-:W1:Y:S02]  /*c620*/  MUFU.RCP R7, R6 ;  /* 0x0000000600077308 */ /* 0x000e640000001000 */
[----:B-1----:R-:W-:-:S04]  /*c630*/  FFMA R0, R6, R7, -1 ;  /* 0xbf80000006007423 */ /* 0x002fc80000000007 */
[----:B------:R-:W-:-:S04]  /*c640*/  FADD.FTZ R0, -R0, -RZ ;  /* 0x800000ff00007221 */ /* 0x000fc80000010100 */
[----:B------:R-:W-:-:S07]  /*c650*/  FFMA R7, R7, R0, R7 ;  /* 0x0000000007077223 */ /* 0x000fce0000000007 */
.L_x_62:
[----:B------:R-:W-:Y:S05]  /*c660*/  BSYNC B1 ;  /* 0x0000000000017941 */ /* 0x000fea0003800000 */
.L_x_60:
[----:B------:R-:W-:Y:S01]  /*c670*/  FSETP.GEU.AND P0, PT, |R6|, 1.175494350822287508e-38, PT ;  /* 0x008000000600780b */ /* 0x000fe20003f0e200 */
[----:B------:R-:W-:-:S12]  /*c680*/  ULDC UR4, c[0x0][0x600] ;  /* 0x0001800000047ab9 */ /* 0x000fd80000000800 */
[----:B------:R-:W-:-:S04]  /*c690*/  @!P0 FMUL R6, R6, 16777216 ;  /* 0x4b80000006068820 */ /* 0x000fc80000400000 */
[----:B------:R-:W1:Y:S02]  /*c6a0*/  MUFU.LG2 R0, R6 ;  /* 0x0000000600007308 */ /* 0x000e640000000c00 */
[----:B-1----:R-:W-:-:S04]  /*c6b0*/  @!P0 FADD R0, R0, -24 ;  /* 0xc1c0000000008421 */ /* 0x002fc80000000000 */
[----:B------:R-:W-:-:S04]  /*c6c0*/  FMUL R0, R0, 0.69314718246459960938 ;  /* 0x3f31721800007820 */ /* 0x000fc80000400000 */
[----:B------:R-:W-:-:S07]  /*c6d0*/  FFMA R4, R177, UR4, R0 ;  /* 0x00000004b1047c23 */ /* 0x000fce0008000000 */
.L_x_59:
[----:B------:R-:W-:Y:S05]  /*c6e0*/  BSYNC B0 ;  /* 0x0000000000007941 */ /* 0x000fea0003800000 */
.L_x_58:
[----:B------:R-:W2:Y:S01]  /*c6f0*/  LDL R0, [R1+0x4] ;  /* 0x0000040001007983 */ /* 0x000ea20000100800 */
[----:B------:R-:W-:Y:S02]  /*c700*/  R2UR UR6, R226 ;  /* 0x00000000e20672ca */ /* 0x000fe400000e0000 */
[----:B------:R-:W-:Y:S01]  /*c710*/  R2UR UR5, R227 ;  /* 0x00000000e30572ca */ /* 0x000fe200000e0000 */
[----:B------:R-:W1:Y:S01]  /*c720*/  S2R R2, SR_TID.X ;  /* 0x0000000000027919 */ /* 0x000e620000002100 */
[----:B------:R-:W-:Y:S02]  /*c730*/  R2UR UR7, R224 ;  /* 0x00000000e00772ca */ /* 0x000fe400000e0000 */
[----:B------:R-:W-:-:S13]  /*c740*/  R2UR UR8, R225 ;  /* 0x00000000e10872ca */ /* 0x000fda00000e0000 */
[----:B------:R-:W-:Y:S01]  /*c750*/  USHF.L.U32 UR42, UR8, 0x6, URZ ;  /* 0x00000006082a7899 */ /* 0x000fe2000800063f */
[----:B-1----:R-:W-:Y:S02]  /*c760*/  LOP3.LUT P0, RZ, R2, 0x3, RZ, 0xc0, !PT ;  /* 0x0000000302ff7812 */ /* 0x002fe4000780c0ff */
[----:B--2---:R-:W-:Y:S02]  /*c770*/  R2UR UR4, R0 ;  /* 0x00000000000472ca */ /* 0x004fe400000e0000 */
[----:B------:R-:W-:-:S04]  /*c780*/  MOV R0, UR6 ;  /* 0x0000000600007c02 */ /* 0x000fc80008000f00 */
[----:B------:R-:W-:-:S04]  /*c790*/  SHF.L.U32 R0, R0, 0x1f, RZ ;  /* 0x0000001f00007819 */ /* 0x000fc800000006ff */
[----:B------:R-:W1:Y:S03]  /*c7a0*/  SYNCS.PHASECHK.TRANS64.TRYWAIT P1, [UR5+0x8], R0 ;  /* 0x00000800ff0075a7 */ /* 0x000e660008020145 */
[----:B------:R-:W-:Y:S02]  /*c7b0*/  UISETP.NE.AND UP0, UPT, UR4, 0x1, UPT ;  /* 0x000000010400788c */ /* 0x000fe4000bf05270 */
[----:B------:R-:W-:-:S03]  /*c7c0*/  UISETP.NE.AND UP1, UPT, UR4, 0x2, UPT ;  /* 0x000000020400788c */ /* 0x000fc6000bf25270 */
[----:B------:R-:W-:Y:S02]  /*c7d0*/  ULDC UR4, c[0x0][0x608] ;  /* 0x0001820000047ab9 */ /* 0x000fe40000000800 */
[----:B------:R-:W-:-:S04]  /*c7e0*/  FMUL R7, R7, UR4 ;  /* 0x0000000407077c20 */ /* 0x000fc80008400000 */
[----:B------:R-:W-:Y:S02]  /*c7f0*/  @!UP0 ULOP3.LUT UP2, URZ, UR47, 0x2, URZ, 0xc0, !UPT ;  /* 0x000000022f3f8892 */ /* 0x000fe4000f84c03f */
[----:B------:R-:W-:Y:S02]  /*c800*/  @!UP0 ULOP3.LUT UR47, UR47, 0x1, URZ, 0xc0, !UPT ;  /* 0x000000012f2f8892 */ /* 0x000fe4000f8ec03f */
[----:B------:R-:W-:Y:S02]  /*c810*/  @!UP0 USEL UR5, URZ, 0x1, UP2 ;  /* 0x000000013f058887 */ /* 0x000fe40009000000 */
[----:B------:R-:W-:Y:S02]  /*c820*/  @!UP1 UIADD3 UR6, UR47, 0x1, URZ ;  /* 0x000000012f069890 */ /* 0x000fe4000fffe03f */
[----:B------:R-:W-:Y:S02]  /*c830*/  @!UP0 ULOP3.LUT UR7, UR7, UR5, URZ, 0x3c, !UPT ;  /* 0x0000000507078292 */ /* 0x000fe4000f8e3c3f */
[----:B------:R-:W-:-:S02]  /*c840*/  @!UP1 UISETP.GT.U32.AND UP2, UPT, UR6, 0x1, UPT ;  /* 0x000000010600988c */ /* 0x000fc4000bf44070 */
[----:B------:R-:W-:Y:S02]  /*c850*/  @!UP1 ULOP3.LUT UR47, UR47, 0x1, URZ, 0xc, !UPT ;  /* 0x000000012f2f9892 */ /* 0x000fe4000f8e0c3f */
[----:B------:R-:W-:-:S04]  /*c860*/  @!UP1 USEL UR5, URZ, 0x1, !UP2 ;  /* 0x000000013f059887 */ /* 0x000fc8000d000000 */
[----:B------:R-:W-:-:S06]  /*c870*/  @!UP1 ULOP3.LUT UR7, UR7, UR5, URZ, 0x3c, !UPT ;  /* 0x0000000507079292 */ /* 0x000fcc000f8e3c3f */
[----:B------:R-:W-:Y:S01]  /*c880*/  MOV R224, UR7 ;  /* 0x0000000700e07c02 */ /* 0x000fe20008000f00 */
[----:B-1----:R-:W-:Y:S06]  /*c890*/  @!P1 BRA `(.L_x_63) ;  /* 0x0000004400bc9947 */ /* 0x002fec0003800000 */
.L_x_139:
[----:B------:R-:W-:Y:S04]  /*c8a0*/  BSSY B0, `(.L_x_64) ;  /* 0x000001c000007945 */ /* 0x000fe80003800000 */
[----:B------:R-:W-:Y:S05]  /*c8b0*/  @P0 BRA `(.L_x_65) ;  /* 0x0000000000680947 */ /* 0x000fea0003800000 */
[----:B------:R-:W2:Y:S01]  /*c8c0*/  S2R R6, SR_TID.X ;  /* 0x0000000000067919 */ /* 0x000ea20000002100 */
[----:B------:R-:W3:Y:S01]  /*c8d0*/  LDC R8, c[0x0][0xa10] ;  /* 0x00028400ff087b82 */ /* 0x000ee20000000800 */
[----:B------:R-:W-:Y:S01]  /*c8e0*/  IADD3 R9, RZ, -UR60, RZ ;  /* 0x8000003cff097c10 */ /* 0x000fe2000fffe0ff */
[----:B------:R-:W-:Y:S01]  /*c8f0*/  ULDC UR4, c[0x0][0x288] ;  /* 0x0000a20000047ab9 */ /* 0x000fe20000000800 */
[----:B------:R-:W-:-:S05]  /*c900*/  ULDC.64 UR6, c[0x0][0x208] ;  /* 0x0000820000067ab9 */ /* 0x000fca0000000a00 */
[----:B-1----:R-:W1:Y:S01]  /*c910*/  LDC.64 R2, c[0x0][0x688] ;  /* 0x0001a200ff027b82 */ /* 0x002e620000000a00 */
[----:B---3--:R-:W-:Y:S01]  /*c920*/  IMAD R9, R8, R9, UR61 ;  /* 0x0000003d08097e24 */ /* 0x008fe2000f8e0209 */
[----:B--2---:R-:W-:-:S03]  /*c930*/  LOP3.LUT R0, R6, 0x60, RZ, 0xc0, !PT ;  /* 0x0000006006007812 */ /* 0x004fc600078ec0ff */
[----:B-1----:R-:W-:Y:S01]  /*c940*/  IMAD R2, R9, R2, UR42 ;  /* 0x0000002a09027e24 */ /* 0x002fe2000f8e0202 */
[----:B------:R-:W-:Y:S02]  /*c950*/  SHF.R.U32.HI R6, RZ, 0x2, R6 ;  /* 0x00000002ff067819 */ /* 0x000fe40000011606 */
[----:B------:R-:W-:Y:S01]  /*c960*/  SHF.R.U32.HI R0, RZ, 0x5, R0 ;  /* 0x00000005ff007819 */ /* 0x000fe20000011600 */
[----:B------:R-:W-:Y:S01]  /*c970*/  IMAD R3, R3, UR44, R2 ;  /* 0x0000002c03037c24 */ /* 0x000fe2000f8e0202 */
[----:B------:R-:W-:Y:S02]  /*c980*/  LOP3.LUT R6, R6, 0x7, RZ, 0xc0, !PT ;  /* 0x0000000706067812 */ /* 0x000fe400078ec0ff */
[----:B------:R-:W-:-:S04]  /*c990*/  SHF.L.U32 R11, R0, 0x4, RZ ;  /* 0x00000004000b7819 */ /* 0x000fc800000006ff */
[----:B------:R-:W-:-:S04]  /*c9a0*/  LOP3.LUT R6, R11, 0xfffffff0, R6, 0xe2, !PT ;  /* 0xfffffff00b067812 */ /* 0x000fc800078ee206 */
[C---:B------:R-:W-:Y:S02]  /*c9b0*/  IADD3 R8, R6.reuse, UR42, RZ ;  /* 0x0000002a06087c10 */ /* 0x040fe4000fffe0ff */
[----:B------:R-:W-:Y:S02]  /*c9c0*/  IADD3 R6, P2, R6, R3, RZ ;  /* 0x0000000306067210 */ /* 0x000fe40007f5e0ff */
[C---:B------:R-:W-:Y:S02]  /*c9d0*/  IADD3 R0, R8.reuse, 0x8, RZ ;  /* 0x0000000808007810 */ /* 0x040fe40007ffe0ff */
[----:B------:R-:W-:Y:S02]  /*c9e0*/  ISETP.GE.U32.AND P0, PT, R8, UR4, PT ;  /* 0x0000000408007c0c */ /* 0x000fe4000bf06070 */
[----:B------:R-:W-:Y:S01]  /*c9f0*/  ISETP.GE.U32.AND P1, PT, R0, UR4, PT ;  /* 0x0000000400007c0c */ /* 0x000fe2000bf26070 */
[----:B------:R-:W-:Y:S01]  /*ca00*/  ULDC.64 UR4, c[0x0][0x680] ;  /* 0x0001a00000047ab9 */ /* 0x000fe20000000a00 */
[----:B------:R-:W-:-:S02]  /*ca10*/  LEA.HI.X.SX32 R3, R3, RZ, 0x1, P2 ;  /* 0x000000ff03037211 */ /* 0x000fc400010f0eff */
[----:B------:R-:W-:-:S04]  /*ca20*/  LEA R2, P2, R6, UR4, 0x2 ;  /* 0x0000000406027c11 */ /* 0x000fc8000f8410ff */
[----:B------:R-:W-:-:S05]  /*ca30*/  LEA.HI.X R3, R6, UR5, R3, 0x2, P2 ;  /* 0x0000000506037c11 */ /* 0x000fca00090f1403 */
[----:B------:R2:W-:Y:S04]  /*ca40*/  @!P0 STG.E desc[UR6][R2.64], R5 ;  /* 0x0000000502008986 */ /* 0x0005e8000c101906 */
[----:B------:R2:W-:Y:S02]  /*ca50*/  @!P1 STG.E desc[UR6][R2.64+0x20], R4 ;  /* 0x0000200402009986 */ /* 0x0005e4000c101906 */
.L_x_65:
[----:B------:R-:W-:Y:S05]  /*ca60*/  BSYNC B0 ;  /* 0x0000000000007941 */ /* 0x000fea0003800000 */
.L_x_64:
[----:B------:R-:W-:Y:S01]  /*ca70*/  ULDC.64 UR4, c[0x0][0x730] ;  /* 0x0001cc0000047ab9 */ /* 0x000fe20000000a00 */
[-C--:B------:R-:W-:Y:S01]  /*ca80*/  FMUL R26, R26, R7.reuse ;  /* 0x000000071a1a7220 */ /* 0x080fe20000400000 */
[----:B------:R-:W-:Y:S01]  /*ca90*/  ISETP.NE.U32.AND P0, PT, RZ, UR4, PT ;  /* 0x00000004ff007c0c */ /* 0x000fe2000bf05070 */
[-C--:B------:R-:W-:Y:S01]  /*caa0*/  FMUL R27, R27, R7.reuse ;  /* 0x000000071b1b7220 */ /* 0x080fe20000400000 */
[-C--:B------:R-:W-:Y:S01]  /*cab0*/  FMUL R30, R30, R7.reuse ;  /* 0x000000071e1e7220 */ /* 0x080fe20000400000 */
[-C--:B------:R-:W-:Y:S01]  /*cac0*/  FMUL R31, R31, R7.reuse ;  /* 0x000000071f1f7220 */ /* 0x080fe20000400000 */
[----:B------:R-:W-:Y:S01]  /*cad0*/  ISETP.NE.AND.EX P0, PT, RZ, UR5, PT, P0 ;  /* 0x00000005ff007c0c */ /* 0x000fe2000bf05300 */
        /* <DEDUP_REMOVED lines=60> */
[----:B------:R-:W-:Y:S06]  /*cea0*/  @P0 BRA `(.L_x_66) ;  /* 0x0000000000280947 */ /* 0x000fec0003800000 */
[----:B------:R-:W-:Y:S02]  /*ceb0*/  ULDC.64 UR4, c[0x0][0x728] ;  /* 0x0001ca0000047ab9 */ /* 0x000fe40000000a00 */
[----:B------:R-:W-:-:S04]  /*cec0*/  ISETP.NE.U32.AND P0, PT, RZ, UR4, PT ;  /* 0x00000004ff007c0c */ /* 0x000fc8000bf05070 */
[----:B------:R-:W-:-:S13]  /*ced0*/  ISETP.NE.AND.EX P0, PT, RZ, UR5, PT, P0 ;  /* 0x00000005ff007c0c */ /* 0x000fda000bf05300 */
[----:B------:R-:W-:Y:S05]  /*cee0*/  @!P0 BRA `(.L_x_67) ;  /* 0x0000000000108947 */ /* 0x000fea0003800000 */
[----:B------:R-:W3:Y:S01]  /*cef0*/  LDC.64 R228, c[0x0][0x728] ;  /* 0x0001ca00ffe47b82 */ /* 0x000ee20000000a00 */
[----:B------:R-:W-:Y:S02]  /*cf00*/  ULDC.64 UR4, c[0x0][0x208] ;  /* 0x0000820000047ab9 */ /* 0x000fe40000000a00 */
[----:B---3--:R3:W5:Y:S01]  /*cf10*/  LDG.E R228, desc[UR4][R228.64] ;  /* 0x00000004e4e47981 */ /* 0x008762000c1e1900 */
[----:B------:R-:W-:Y:S05]  /*cf20*/  BRA `(.L_x_66) ;  /* 0x0000000000087947 */ /* 0x000fea0003800000 */
.L_x_67:
[----:B------:R-:W-:Y:S02]  /*cf30*/  ULDC UR4, c[0x0][0x720] ;  /* 0x0001c80000047ab9 */ /* 0x000fe40000000800 */
[----:B------:R-:W-:-:S07]  /*cf40*/  MOV R228, UR4 ;  /* 0x0000000400e47c02 */ /* 0x000fce0008000f00 */
.L_x_66:
[----:B-1----:R-:W-:-:S04]  /*cf50*/  MOV R0, RZ ;  /* 0x000000ff00007202 */ /* 0x002fc80000000f00 */
[----:B------:R-:W-:-:S13]  /*cf60*/  LOP3.LUT P0, RZ, R0, 0x1bf, RZ, 0xc0, !PT ;  /* 0x000001bf00ff7812 */ /* 0x000fda000780c0ff */
[----:B------:R-:W-:Y:S05]  /*cf70*/  @!P0 BRA `(.L_x_68) ;  /* 0x0000000000408947 */ /* 0x000fea0003800000 */
[----:B--2---:R-:W-:Y:S01]  /*cf80*/  MOV R2, 0x0 ;  /* 0x0000000000027802 */ /* 0x004fe20000000f00 */
[----:B------:R-:W-:Y:S01]  /*cf90*/  ULDC.64 UR4, c[0x4][0x70] ;  /* 0x01001c0000047ab9 */ /* 0x000fe20000000a00 */
[----:B------:R-:W-:Y:S01]  /*cfa0*/  ULDC.64 UR6, c[0x4][0x8] ;  /* 0x0100020000067ab9 */ /* 0x000fe20000000a00 */
[----:B------:R-:W-:Y:S02]  /*cfb0*/  MOV R4, UR4 ;  /* 0x0000000400047c02 */ /* 0x000fe40008000f00 */
[----:B------:R-:W-:Y:S01]  /*cfc0*/  MOV R5, UR5 ;  /* 0x0000000500057c02 */ /* 0x000fe20008000f00 */
[----:B------:R-:W1:Y:S01]  /*cfd0*/  LDC.64 R2, c[0x4][R2] ;  /* 0x0100000002027b82 */ /* 0x000e620000000a00 */
[----:B------:R-:W-:Y:S01]  /*cfe0*/  ULDC.64 UR4, c[0x4][0x78] ;  /* 0x01001e0000047ab9 */ /* 0x000fe20000000a00 */
[----:B------:R-:W-:Y:S02]  /*cff0*/  MOV R10, UR6 ;  /* 0x00000006000a7c02 */ /* 0x000fe40008000f00 */
[----:B------:R-:W-:-:S02]  /*d000*/  MOV R6, UR4 ;  /* 0x0000000400067c02 */ /* 0x000fc40008000f00 */
[----:B------:R-:W-:Y:S02]  /*d010*/  MOV R7, UR5 ;  /* 0x0000000500077c02 */ /* 0x000fe40008000f00 */
[----:B------:R-:W-:Y:S02]  /*d020*/  MOV R11, UR7 ;  /* 0x00000007000b7c02 */ /* 0x000fe40008000f00 */
[----:B------:R-:W-:Y:S02]  /*d030*/  MOV R8, 0x70 ;  /* 0x0000007000087802 */ /* 0x000fe40000000f00 */
[----:B------:R-:W-:Y:S02]  /*d040*/  MOV R12, 0x1 ;  /* 0x00000001000c7802 */ /* 0x000fe40000000f00 */
[----:B------:R-:W-:-:S07]  /*d050*/  MOV R13, RZ ;  /* 0x000000ff000d7202 */ /* 0x000fce0000000f00 */
[----:B------:R-:W-:-:S07]  /*d060*/  LEPC R20, `(.L_x_68) ;  /* 0x000000001014794e */ /* 0x000fce0000000000 */
[----:B-1-3-5:R-:W-:Y:S05]  /*d070*/  CALL.ABS.NOINC R2 ;  /* 0x0000000002007343 */ /* 0x02afea0003c00000 */
.L_x_68:
[----:B------:R-:W4:Y:S01]  /*d080*/  LDL R152, [R1+0x4] ;  /* 0x0000040001987983 */ /* 0x000f220000100800 */
[----:B------:R-:W-:Y:S02]  /*d090*/  MOV R16, UR37 ;  /* 0x0000002500107c02 */ /* 0x000fe40008000f00 */
[----:B----4-:R-:W-:-:S13]  /*d0a0*/  R2UR UR4, R152 ;  /* 0x00000000980472ca */ /* 0x010fda00000e0000 */
[----:B--2---:R-:W-:-:S05]  /*d0b0*/  MOV R3, UR4 ;  /* 0x0000000400037c02 */ /* 0x004fca0008000f00 */
[----:B------:R-:W-:-:S05]  /*d0c0*/  IMAD R16, R3, 0x2200, R16 ;  /* 0x0000220003107824 */ /* 0x000fca00078e0210 */
[----:B------:R-:W-:-:S04]  /*d0d0*/  IADD3 R17, R16, 0x5de00, RZ ;  /* 0x0005de0010117810 */ /* 0x000fc80007ffe0ff */
[----:B------:R-:W-:-:S13]  /*d0e0*/  LOP3.LUT P0, RZ, R17, 0x1b0, RZ, 0xc0, !PT ;  /* 0x000001b011ff7812 */ /* 0x000fda000780c0ff */
[----:B------:R-:W-:Y:S05]  /*d0f0*/  @!P0 BRA `(.L_x_69) ;  /* 0x0000000000408947 */ /* 0x000fea0003800000 */
[----:B------:R-:W-:Y:S01]  /*d100*/  MOV R2, 0x0 ;  /* 0x0000000000027802 */ /* 0x000fe20000000f00 */
        /* <DEDUP_REMOVED lines=15> */
.L_x_69:
[----:B------:R-:W1:Y:S01]  /*d200*/  S2R R153, SR_TID.X ;  /* 0x0000000000997919 */ /* 0x000e620000002100 */
[----:B------:R-:W-:Y:S02]  /*d210*/  ULDC.64 UR4, c[0x0][0x730] ;  /* 0x0001cc0000047ab9 */ /* 0x000fe40000000a00 */
[----:B------:R-:W-:Y:S01]  /*d220*/  ISETP.NE.U32.AND P0, PT, RZ, UR4, PT ;  /* 0x00000004ff007c0c */ /* 0x000fe2000bf05070 */
[----:B------:R-:W-:-:S03]  /*d230*/  ULDC UR4, c[0x0][0x720] ;  /* 0x0001c80000047ab9 */ /* 0x000fc60000000800 */
[----:B------:R-:W-:Y:S02]  /*d240*/  ISETP.NE.AND.EX P0, PT, RZ, UR5, PT, P0 ;  /* 0x00000005ff007c0c */ /* 0x000fe4000bf05300 */
[C---:B-1----:R-:W-:Y:S02]  /*d250*/  SHF.L.U32 R0, R153.reuse, 0x4, RZ ;  /* 0x0000000499007819 */ /* 0x042fe400000006ff */
[----:B------:R-:W-:Y:S02]  /*d260*/  SHF.L.U32 R3, R153, 0x5, RZ ;  /* 0x0000000599037819 */ /* 0x000fe400000006ff */
[----:B------:R-:W-:Y:S02]  /*d270*/  LOP3.LUT R0, R0, 0x600, RZ, 0xc0, !PT ;  /* 0x0000060000007812 */ /* 0x000fe400078ec0ff */
[----:B------:R-:W-:Y:S02]  /*d280*/  LOP3.LUT R2, R3, 0xc0, RZ, 0xc0, !PT ;  /* 0x000000c003027812 */ /* 0x000fe400078ec0ff */
[----:B------:R-:W-:-:S02]  /*d290*/  LOP3.LUT R0, R0, 0x20, R3, 0xf8, !PT ;  /* 0x0000002000007812 */ /* 0x000fc400078ef803 */
[----:B------:R-:W-:Y:S02]  /*d2a0*/  SHF.R.U32.HI R5, RZ, 0x1, R153 ;  /* 0x00000001ff057819 */ /* 0x000fe40000011699 */
[----:B------:R-:W-:Y:S02]  /*d2b0*/  LOP3.LUT R3, R0, 0x100, R3, 0xf8, !PT ;  /* 0x0000010000037812 */ /* 0x000fe400078ef803 */
[C---:B------:R-:W-:Y:S02]  /*d2c0*/  LOP3.LUT R0, R153.reuse, 0x7f, RZ, 0xc0, !PT ;  /* 0x0000007f99007812 */ /* 0x040fe400078ec0ff */
[----:B------:R-:W-:Y:S02]  /*d2d0*/  LOP3.LUT R2, R2, 0x8, R5, 0xf8, !PT ;  /* 0x0000000802027812 */ /* 0x000fe400078ef805 */
[----:B------:R-:W-:Y:S02]  /*d2e0*/  IADD3 R0, R0, 0x1f, RZ ;  /* 0x0000001f00007810 */ /* 0x000fe40007ffe0ff */
[----:B------:R-:W-:-:S02]  /*d2f0*/  SHF.L.U32 R5, R153, 0x2, RZ ;  /* 0x0000000299057819 */ /* 0x000fc400000006ff */
[----:B------:R-:W-:Y:S02]  /*d300*/  ISETP.GT.U32.AND P1, PT, R0, 0x3e, PT ;  /* 0x0000003e0000780c */ /* 0x000fe40003f24070 */
[----:B------:R-:W-:Y:S02]  /*d310*/  LOP3.LUT R4, R2, 0x18, R5, 0x78, !PT ;  /* 0x0000001802047812 */ /* 0x000fe400078e7805 */
[----:B-----5:R-:W-:Y:S02]  /*d320*/  FSEL R2, R228, UR4, !P0 ;  /* 0x00000004e4027c08 */ /* 0x020fe4000c000000 */
[----:B------:R-:W-:Y:S02]  /*d330*/  LOP3.LUT R0, R3, R4, RZ, 0xfc, !PT ;  /* 0x0000000403007212 */ /* 0x000fe400078efcff */
[----:B------:R-:W-:Y:S01]  /*d340*/  LOP3.LUT P0, RZ, R153, 0x4, RZ, 0xc0, !PT ;  /* 0x0000000499ff7812 */ /* 0x000fe2000780c0ff */
        /* <DEDUP_REMOVED lines=128> */
[----:B------:R-:W-:-:S02]  /*db50*/  MOV R2, 0x20 ;  /* 0x0000002000027802 */ /* 0x000fc40000000f00 */
        /* <DEDUP_REMOVED lines=8> */
[----:B------:R-:W-:Y:S02]  /*dbe0*/  SEL R2, R2, 0xffffffe0, !P0 ;  /* 0xffffffe002027807 */ /* 0x000fe40004000000 */
[C---:B------:R-:W-:Y:S02]  /*dbf0*/  LEA R17, R0.reuse, R17, 0x1 ;  /* 0x0000001100117211 */ /* 0x040fe400078e08ff */
[----:B------:R-:W-:Y:S01]  /*dc00*/  LEA R18, R0, R16, 0x1 ;  /* 0x0000001000127211 */ /* 0x000fe200078e08ff */
[----:B------:R-:W-:Y:S06]  /*dc10*/  @P1 BRA `(.L_x_70) ;  /* 0x0000000000041947 */ /* 0x000fec0003800000 */
[----:B------:R-:W-:-:S04]  /*dc20*/  DEPBAR.LE SB0, 0x1 ;  /* 0x000080400000791a */ /* 0x000fc80000000000 */
.L_x_70:
[----:B------:R-:W-:Y:S05]  /*dc30*/  WARPSYNC.ALL ;  /* 0x0000000000007948 */ /* 0x000fea0003800000 */
[----:B------:R-:W-:Y:S01]  /*dc40*/  BAR.SYNC.DEFER_BLOCKING 0x1, 0x80 ;  /* 0x0042000000007b1d */ /* 0x000fe20000010000 */
[----:B------:R-:W-:Y:S02]  /*dc50*/  IADD3 R0, R17, R2, RZ ;  /* 0x0000000211007210 */ /* 0x000fe40007ffe0ff */
[----:B------:R-:W-:Y:S02]  /*dc60*/  F2FP.BF16.F32.PACK_AB R20, R20, R23 ;  /* 0x000000171414723e */ /* 0x000fe400000010ff */
[----:B------:R-:W-:Y:S01]  /*dc70*/  F2FP.BF16.F32.PACK_AB R12, R12, R3 ;  /* 0x000000030c0c723e */ /* 0x000fe200000010ff */
[----:B------:R-:W-:Y:S01]  /*dc80*/  BSSY B0, `(.L_x_71) ;  /* 0x000001e000007945 */ /* 0x000fe20003800000 */
[----:B------:R-:W-:-:S02]  /*dc90*/  F2FP.BF16.F32.PACK_AB R13, R13, R42 ;  /* 0x0000002a0d0d723e */ /* 0x000fc400000010ff */
[----:B------:R-:W-:Y:S02]  /*dca0*/  F2FP.BF16.F32.PACK_AB R14, R14, R19 ;  /* 0x000000130e0e723e */ /* 0x000fe400000010ff */
[----:B------:R-:W-:Y:S02]  /*dcb0*/  F2FP.BF16.F32.PACK_AB R15, R15, R46 ;  /* 0x0000002e0f0f723e */ /* 0x000fe400000010ff */
[----:B------:R-:W-:Y:S02]  /*dcc0*/  F2FP.BF16.F32.PACK_AB R21, R21, R50 ;  /* 0x000000321515723e */ /* 0x000fe400000010ff */
[----:B------:R-:W-:Y:S02]  /*dcd0*/  F2FP.BF16.F32.PACK_AB R22, R22, R27 ;  /* 0x0000001b1616723e */ /* 0x000fe400000010ff */
[----:B------:R-:W-:Y:S02]  /*dce0*/  F2FP.BF16.F32.PACK_AB R23, R55, R54 ;  /* 0x000000363717723e */ /* 0x000fe400000010ff */
[----:B------:R-:W-:Y:S01]  /*dcf0*/  IADD3 R2, R2, 0x1000, R17 ;  /* 0x0000100002027810 */ /* 0x000fe20007ffe011 */
[----:B------:R1:W-:Y:S04]  /*dd00*/  STSM.16.M88.4 [R18+0x5de00], R4 ;  /* 0x05de000412007844 */ /* 0x0003e80000000200 */
[----:B------:R1:W-:Y:S01]  /*dd10*/  STSM.16.M88.4 [R0], R8 ;  /* 0x0000000800007844 */ /* 0x0003e20000000200 */
[----:B------:R-:W-:Y:S01]  /*dd20*/  @!PT LDS RZ, [RZ] ;  /* 0x00000000fffff984 */ /* 0x000fe20000000800 */
[----:B------:R-:W-:Y:S01]  /*dd30*/  @!PT LDS RZ, [RZ] ;  /* 0x00000000fffff984 */ /* 0x000fe20000000800 */
[----:B------:R-:W-:Y:S01]  /*dd40*/  @!PT LDS RZ, [RZ] ;  /* 0x00000000fffff984 */ /* 0x000fe20000000800 */
[----:B------:R-:W-:Y:S01]  /*dd50*/  @!PT LDS RZ, [RZ] ;  /* 0x00000000fffff984 */ /* 0x000fe20000000800 */
[----:B------:R2:W-:Y:S06]  /*dd60*/  MEMBAR.ALL.CTA ;  /* 0x0000000000007992 */ /* 0x0005ec0000008000 */
[----:B--2---:R-:W2:Y:S02]  /*dd70*/  FENCE.VIEW.ASYNC.S ;  /* 0x00000000000073c6 */ /* 0x004ea40000000000 */
[----:B--2---:R-:W-:Y:S06]  /*dd80*/  BAR.SYNC.DEFER_BLOCKING 0x1, 0x80 ;  /* 0x0042000000007b1d */ /* 0x004fec0000010000 */
[----:B------:R-:W-:Y:S05]  /*dd90*/  @P1 BRA `(.L_x_72) ;  /* 0x0000000000301947 */ /* 0x000fea0003800000 */
[----:B------:R-:W-:Y:S01]  /*dda0*/  R2UR UR40, R16 ;  /* 0x00000000102872ca */ /* 0x000fe200000e0000 */
[----:B------:R-:W-:Y:S01]  /*ddb0*/  ULDC.64 UR8, c[0x0][0x198] ;  /* 0x0000660000087ab9 */ /* 0x000fe20000000a00 */
[----:B------:R-:W-:Y:S02]  /*ddc0*/  UIADD3 UR43, -UR60, URZ, URZ ;  /* 0x0000003f3c2b7290 */ /* 0x000fe4000fffe13f */
[----:B------:R-:W-:Y:S01]  /*ddd0*/  UIADD3 UR6, UP0, UR8, 0x670, URZ ;  /* 0x0000067008067890 */ /* 0x000fe2000ff1e03f */
[----:B------:R-:W-:Y:S01]  /*dde0*/  ULDC UR4, c[0x0][0xa10] ;  /* 0x0002840000047ab9 */ /* 0x000fe20000000800 */
[----:B------:R-:W-:Y:S01]  /*ddf0*/  UMOV UR41, URZ ;  /* 0x0000003f00297c82 */ /* 0x000fe20008000000 */
[----:B------:R-:W-:Y:S02]  /*de00*/  UIMAD UR43, UR4, UR43, UR61 ;  /* 0x0000002b042b72a4 */ /* 0x000fe4000f8e023d */
[----:B------:R-:W-:-:S04]  /*de10*/  UIADD3.X UR7, URZ, UR9, URZ, UP0, !UPT ;  /* 0x000000093f077290 */ /* 0x000fc800087fe43f */
[----:B------:R-:W-:-:S09]  /*de20*/  UIADD3 UR40, UR40, 0x5de00, URZ ;  /* 0x0005de0028287890 */ /* 0x000fd2000fffe03f */
[----:B------:R2:W-:Y:S01]  /*de30*/  UTMASTG.4D [UR40], [UR6] ;  /* 0x00000028060073b5 */ /* 0x0005e20008018000 */
[----:B------:R0:W-:Y:S01]  /*de40*/  UTMACMDFLUSH ;  /* 0x00000000000079b7 */ /* 0x0001e20000000000 */
[----:B--2---:R-:W-:-:S04]  /*de50*/  DEPBAR.LE SB0, 0x1 ;  /* 0x000080400000791a */ /* 0x004fc80000000000 */
.L_x_72:
[----:B------:R-:W-:Y:S05]  /*de60*/  BSYNC B0 ;  /* 0x0000000000007941 */ /* 0x000fea0003800000 */
.L_x_71:
[----:B------:R-:W-:Y:S01]  /*de70*/  BAR.SYNC.DEFER_BLOCKING 0x1, 0x80 ;  /* 0x0042000000007b1d */ /* 0x000fe20000010000 */
[----:B-1----:R-:W-:Y:S02]  /*de80*/  F2FP.BF16.F32.PACK_AB R4, R57, R56 ;  /* 0x000000383904723e */ /* 0x002fe400000010ff */
[----:B------:R-:W-:Y:S02]  /*de90*/  F2FP.BF16.F32.PACK_AB R5, R59, R58 ;  /* 0x0000003a3b05723e */ /* 0x000fe400000010ff */
[----:B------:R-:W-:Y:S01]  /*dea0*/  F2FP.BF16.F32.PACK_AB R6, R61, R60 ;  /* 0x0000003c3d06723e */ /* 0x000fe200000010ff */
[----:B------:R-:W-:Y:S01]  /*deb0*/  BSSY B0, `(.L_x_73) ;  /* 0x000001e000007945 */ /* 0x000fe20003800000 */
[----:B------:R-:W-:Y:S02]  /*dec0*/  F2FP.BF16.F32.PACK_AB R7, R63, R62 ;  /* 0x0000003e3f07723e */ /* 0x000fe400000010ff */
[----:B------:R-:W-:Y:S02]  /*ded0*/  F2FP.BF16.F32.PACK_AB R8, R65, R64 ;  /* 0x000000404108723e */ /* 0x000fe400000010ff */
[----:B------:R-:W-:-:S02]  /*dee0*/  F2FP.BF16.F32.PACK_AB R9, R67, R66 ;  /* 0x000000424309723e */ /* 0x000fc400000010ff */
[----:B------:R-:W-:Y:S02]  /*def0*/  F2FP.BF16.F32.PACK_AB R10, R69, R68 ;  /* 0x00000044450a723e */ /* 0x000fe400000010ff */
[----:B------:R-:W-:Y:S01]  /*df00*/  F2FP.BF16.F32.PACK_AB R11, R71, R70 ;  /* 0x00000046470b723e */ /* 0x000fe200000010ff */
        /* <DEDUP_REMOVED lines=15> */
[----:B------:R-:W-:Y:S01]  /*e000*/  UMOV UR9, 0x20 ;  /* 0x0000002000097882 */ /* 0x000fe20000000000 */
[----:B------:R-:W-:Y:S02]  /*e010*/  UIMAD UR11, UR4, UR11, UR61 ;  /* 0x0000000b040b72a4 */ /* 0x000fe4000f8e023d */
[----:B------:R-:W-:Y:S01]  /*e020*/  UIADD3.X UR7, URZ, UR13, URZ, UP0, !UPT ;  /* 0x0000000d3f077290 */ /* 0x000fe200087fe43f */
[----:B------:R-:W-:-:S03]  /*e030*/  UMOV UR10, UR42 ;  /* 0x0000002a000a7c82 */ /* 0x000fc60008000000 */
[----:B------:R-:W-:Y:S01]  /*e040*/  UIADD3 UR8, UR8, 0x5ee00, URZ ;  /* 0x0005ee0008087890 */ /* 0x000fe2000fffe03f */
[----:B------:R-:W-:-:S08]  /*e050*/  UMOV UR12, UR44 ;  /* 0x0000002c000c7c82 */ /* 0x000fd00008000000 */
[----:B------:R2:W-:Y:S01]  /*e060*/  UTMASTG.4D [UR8], [UR6] ;  /* 0x00000008060073b5 */ /* 0x0005e20008018000 */
[----:B------:R0:W-:Y:S01]  /*e070*/  UTMACMDFLUSH ;  /* 0x00000000000079b7 */ /* 0x0001e20000000000 */
[----:B--2---:R-:W-:-:S04]  /*e080*/  DEPBAR.LE SB0, 0x1 ;  /* 0x000080400000791a */ /* 0x004fc80000000000 */
.L_x_74:
[----:B------:R-:W-:Y:S05]  /*e090*/  BSYNC B0 ;  /* 0x0000000000007941 */ /* 0x000fea0003800000 */
.L_x_73:
        /* <DEDUP_REMOVED lines=10> */
[----:B------:R1:W-:Y:S04]  /*e140*/  STSM.16.M88.4 [R17], R4 ;  /* 0x0000000411007844 */ /* 0x0003e80000000200 */
        /* <DEDUP_REMOVED lines=23> */
.L_x_76:
[----:B------:R-:W-:Y:S05]  /*e2c0*/  BSYNC B0 ;  /* 0x0000000000007941 */ /* 0x000fea0003800000 */
.L_x_75:
        /* <DEDUP_REMOVED lines=34> */
.L_x_78:
[----:B------:R-:W-:Y:S05]  /*e4f0*/  BSYNC B0 ;  /* 0x0000000000007941 */ /* 0x000fea0003800000 */
.L_x_77:
[----:B------:R-:W-:Y:S01]  /*e500*/  BAR.SYNC.DEFER_BLOCKING 0x1, 0x80 ;  /* 0x0042000000007b1d */ /* 0x000fe20000010000 */
[----:B------:R-:W-:Y:S02]  /*e510*/  F2FP.BF16.F32.PACK_AB R112, R113, R112 ;  /* 0x000000707170723e */ /* 0x000fe400000010ff */
[----:B------:R-:W-:Y:S02]  /*e520*/  F2FP.BF16.F32.PACK_AB R113, R115, R114 ;  /* 0x000000727371723e */ /* 0x000fe400000010ff */
[----:B-1----:R-:W-:Y:S01]  /*e530*/  F2FP.BF16.F32.PACK_AB R12, R105, R104 ;  /* 0x00000068690c723e */ /* 0x002fe200000010ff */
        /* <DEDUP_REMOVED lines=30> */
.L_x_80:
[----:B------:R-:W-:Y:S05]  /*e720*/  BSYNC B0 ;  /* 0x0000000000007941 */ /* 0x000fea0003800000 */
.L_x_79:
[----:B------:R-:W-:Y:S01]  /*e730*/  BAR.SYNC.DEFER_BLOCKING 0x1, 0x80 ;  /* 0x0042000000007b1d */ /* 0x000fe20000010000 */
[----:B------:R-:W-:Y:S02]  /*e740*/  F2FP.BF16.F32.PACK_AB R120, R121, R120 ;  /* 0x000000787978723e */ /* 0x000fe400000010ff */
        /* <DEDUP_REMOVED lines=15> */
[----:B----4-:R-:W4:Y:S02]  /*e840*/  FENCE.VIEW.ASYNC.S ;  /* 0x00000000000073c6 */ /* 0x010f240000000000 */
[----:B----4-:R-:W-:Y:S06]  /*e850*/  BAR.SYNC.DEFER_BLOCKING 0x1, 0x80 ;  /* 0x0042000000007b1d */ /* 0x010fec0000010000 */
        /* <DEDUP_REMOVED lines=14> */
[----:B----4-:R-:W-:-:S04]  /*e940*/  DEPBAR.LE SB0, 0x1 ;  /* 0x000080400000791a */ /* 0x010fc80000000000 */
.L_x_82:
[----:B------:R-:W-:Y:S05]  /*e950*/  BSYNC B0 ;  /* 0x0000000000007941 */ /* 0x000fea0003800000 */
.L_x_81:
        /* <DEDUP_REMOVED lines=17> */
[----:B-----5:R-:W5:Y:S02]  /*ea70*/  FENCE.VIEW.ASYNC.S ;  /* 0x00000000000073c6 */ /* 0x020f640000000000 */
[----:B-----5:R-:W-:Y:S06]  /*ea80*/  BAR.SYNC.DEFER_BLOCKING 0x1, 0x80 ;  /* 0x0042000000007b1d */ /* 0x020fec0000010000 */
        /* <DEDUP_REMOVED lines=14> */
[----:B-1----:R-:W-:-:S04]  /*eb70*/  DEPBAR.LE SB0, 0x1 ;  /* 0x000080400000791a */ /* 0x002fc80000000000 */
.L_x_84:
[----:B------:R-:W-:Y:S05]  /*eb80*/  BSYNC B0 ;  /* 0x0000000000007941 */ /* 0x000fea0003800000 */
.L_x_83:
[----:B------:R-:W-:Y:S06]  /*eb90*/  BAR.SYNC.DEFER_BLOCKING 0x1, 0x80 ;  /* 0x0042000000007b1d */ /* 0x000fec0000010000 */
[----:B------:R-:W-:Y:S01]  /*eba0*/  BSSY B0, `(.L_x_85) ;  /* 0x0000018000007945 */ /* 0x000fe20003800000 */
[----:B------:R1:W-:Y:S04]  /*ebb0*/  STSM.16.M88.4 [R17+0x1000], R136 ;  /* 0x0010008811007844 */ /* 0x0003e80000000200 */
        /* <DEDUP_REMOVED lines=20> */
[----:B------:R1:W-:Y:S02]  /*ed00*/  UTMASTG.4D [UR8], [UR6] ;  /* 0x00000008060073b5 */ /* 0x0003e40008018000 */
[----:B-1----:R0:W-:Y:S02]  /*ed10*/  UTMACMDFLUSH ;  /* 0x00000000000079b7 */ /* 0x0021e40000000000 */
.L_x_86:
[----:B------:R-:W-:Y:S05]  /*ed20*/  BSYNC B0 ;  /* 0x0000000000007941 */ /* 0x000fea0003800000 */
.L_x_85:
[----:B-12---:R-:W2:Y:S01]  /*ed30*/  LDL.LU R2, [R1] ;  /* 0x0000000001027983 */ /* 0x006ea20000300800 */
[----:B------:R-:W-:Y:S01]  /*ed40*/  R2UR UR4, R152 ;  /* 0x00000000980472ca */ /* 0x000fe200000e0000 */
[----:B------:R-:W-:-:S04]  /*ed50*/  DEPBAR.LE SB0, 0x0 ;  /* 0x000080000000791a */ /* 0x000fc80000000000 */
[----:B------:R-:W-:-:S08]  /*ed60*/  R2UR UR5, R226 ;  /* 0x00000000e20572ca */ /* 0x000fd000000e0000 */
[----:B------:R-:W-:-:S04]  /*ed70*/  ULEA UR4, UR4, 0xfffffff8, 0x3 ;  /* 0xfffffff804047891 */ /* 0x000fc8000f8e183f */
[----:B------:R-:W-:Y:S02]  /*ed80*/  ULOP3.LUT UR4, UR4, 0x8, URZ, 0xc0, !UPT ;  /* 0x0000000804047892 */ /* 0x000fe4000f8ec03f */
[----:B------:R-:W-:Y:S02]  /*ed90*/  ULOP3.LUT UR5, UR5, 0x1, URZ, 0x3c, !UPT ;  /* 0x0000000105057892 */ /* 0x000fe4000f8e3c3f */
[----:B------:R-:W-:-:S04]  /*eda0*/  ULOP3.LUT UR4, UR4, 0x18, URZ, 0x3c, !UPT ;  /* 0x0000001804047892 */ /* 0x000fc8000f8e3c3f */
[----:B------:R-:W-:Y:S02]  /*edb0*/  MOV R226, UR5 ;  /* 0x0000000500e27c02 */ /* 0x000fe40008000f00 */
[----:B----4-:R-:W-:Y:S01]  /*edc0*/  MOV R0, UR4 ;  /* 0x0000000400007c02 */ /* 0x010fe20008000f00 */
[----:B------:R-:W-:-:S03]  /*edd0*/  ULDC UR4, c[0x0][0xc] ;  /* 0x0000030000047ab9 */ /* 0x000fc60000000800 */
[----:B------:R1:W-:Y:S01]  /*ede0*/  SYNCS.ARRIVE.TRANS64.A1T0 RZ, [R0+UR37+0x64490], RZ ;  /* 0x064490ff00ff79a7 */ /* 0x0003e20008100025 */
[----:B--2---:R-:W-:Y:S01]  /*edf0*/  IADD3 R2, R2, UR4, RZ ;  /* 0x0000000402027c10 */ /* 0x004fe2000fffe0ff */
[----:B------:R-:W-:-:S03]  /*ee00*/  ULDC UR4, c[0x0][0xa00] ;  /* 0x0002800000047ab9 */ /* 0x000fc60000000800 */
[----:B------:R-:W-:Y:S01]  /*ee10*/  ISETP.GE.AND P0, PT, R2, UR4, PT ;  /* 0x0000000402007c0c */ /* 0x000fe2000bf06270 */
[----:B------:R1:W-:-:S12]  /*ee20*/  STL [R1], R2 ;  /* 0x0000000201007387 */ /* 0x0003d80000100800 */
[----:B-1----:R-:W-:Y:S05]  /*ee30*/  @!P0 BRA `(.L_x_87) ;  /* 0xffffff1c00e08947 */ /* 0x002fea000383ffff */
[----:B------:R-:W-:Y:S05]  /*ee40*/  EXIT ;  /* 0x000000000000794d */ /* 0x000fea0003800000 */
.L_x_6:
[----:B------:R-:W-:-:S08]  /*ee50*/  NOP ;  /* 0x0000000000007918 */ /* 0x000fd00000000000 */
[----:B------:R-:W2:-:S00]  /*ee60*/  USETMAXREG.DEALLOC.CTAPOOL 0x18 ;  /* 0x00000018000079c8 */ /* 0x000e8000080e0500 */
[----:B------:R-:W-:-:S13]  /*ee70*/  PLOP3.LUT P3, PT, PT, PT, UP0, 0x80, 0x0 ;  /* 0x000000000000781c */ /* 0x000fda0003f6f008 */
[----:B--2---:R-:W-:Y:S05]  /*ee80*/  @!P3 BRA `(.L_x_88) ;  /* 0x0000000800d0b947 */ /* 0x004fea0003800000 */
[----:B------:R-:W-:-:S13]  /*ee90*/  PLOP3.LUT P2, PT, PT, PT, UP1, 0x80, 0x0 ;  /* 0x000000000000781c */ /* 0x000fda0003f4f018 */
[----:B-1----:R-:W-:Y:S05]  /*eea0*/  @P2 EXIT ;  /* 0x000000000000294d */ /* 0x002fea0003800000 */
[----:B------:R-:W2:Y:S01]  /*eeb0*/  LDL R0, [R1] ;  /* 0x0000000001007983 */ /* 0x000ea20000100800 */
[----:B------:R-:W-:Y:S02]  /*eec0*/  ULDC UR4, c[0x0][0xa00] ;  /* 0x0002800000047ab9 */ /* 0x000fe40000000800 */
[----:B--2---:R-:W-:-:S13]  /*eed0*/  ISETP.GE.AND P2, PT, R0, UR4, PT ;  /* 0x0000000400007c0c */ /* 0x004fda000bf46270 */
[----:B------:R-:W-:Y:S05]  /*eee0*/  @P2 EXIT ;  /* 0x000000000000294d */ /* 0x000fea0003800000 */
[----:B------:R-:W2:Y:S01]  /*eef0*/  LDL.LU R2, [R1+0x8] ;  /* 0x0000080001027983 */ /* 0x000ea20000300800 */
[----:B------:R-:W-:Y:S01]  /*ef00*/  BSSY B0, `(.L_x_89) ;  /* 0x00000ab000007945 */ /* 0x000fe20003800000 */
[----:B------:R-:W-:Y:S01]  /*ef10*/  MOV R4, 0x1 ;  /* 0x0000000100047802 */ /* 0x000fe20000000f00 */
[----:B------:R-:W-:Y:S01]  /*ef20*/  ULDC UR21, c[0x0][0xc] ;  /* 0x0000030000157ab9 */ /* 0x000fe20000000800 */
[----:B------:R-:W1:Y:S01]  /*ef30*/  S2R R0, SR_TID.X ;  /* 0x0000000000007919 */ /* 0x000e620000002100 */
[----:B------:R-:W-:Y:S01]  /*ef40*/  MOV R5, 0x1 ;  /* 0x0000000100057802 */ /* 0x000fe20000000f00 */
[----:B------:R-:W-:Y:S01]  /*ef50*/  ULDC.64 UR18, c[0x0][0x198] ;  /* 0x0000660000127ab9 */ /* 0x000fe20000000a00 */
[----:B------:R-:W-:Y:S01]  /*ef60*/  ULDC UR22, c[0x0][0xa00] ;  /* 0x0002800000167ab9 */ /* 0x000fe20000000800 */
[----:B-1----:R-:W-:Y:S02]  /*ef70*/  LOP3.LUT P2, RZ, R0, 0x1f, RZ, 0xc0, !PT ;  /* 0x0000001f00ff7812 */ /* 0x002fe4000784c0ff */
[----:B------:R-:W-:-:S02]  /*ef80*/  MOV R0, RZ ;  /* 0x000000ff00007202 */ /* 0x000fc40000000f00 */
[----:B------:R-:W-:Y:S02]  /*ef90*/  PLOP3.LUT P0, PT, P2, P0, PT, 0x2a, 0x0 ;  /* 0x000000000000781c */ /* 0x000fe40001700572 */
[----:B--2---:R-:W-:-:S13]  /*efa0*/  R2UR UR4, R2 ;  /* 0x00000000020472ca */ /* 0x004fda00000e0000 */
[----:B------:R-:W-:-:S12]  /*efb0*/  ULOP3.LUT UR20, UR4, 0x2, URZ, 0xfc, !UPT ;  /* 0x0000000204147892 */ /* 0x000fd8000f8efc3f */
.L_x_104:
[----:B------:R-:W2:Y:S01]  /*efc0*/  LDL R16, [R1] ;  /* 0x0000000001107983 */ /* 0x000ea20000100800 */
[----:B------:R-:W1:Y:S01]  /*efd0*/  LDC R6, c[0x0][0xa04] ;  /* 0x00028100ff067b82 */ /* 0x000e620000000800 */
[----:B------:R-:W-:-:S07]  /*efe0*/  UMOV UR4, 0xffffffff ;  /* 0xffffffff00047882 */ /* 0x000fce0000000000 */
[----:B------:R-:W3:Y:S08]  /*eff0*/  LDC R10, c[0x0][0xa10] ;  /* 0x00028400ff0a7b82 */ /* 0x000ef00000000800 */
[----:B------:R-:W4:Y:S01]  /*f000*/  LDC R13, c[0x0][0xa1c] ;  /* 0x00028700ff0d7b82 */ /* 0x000f220000000800 */
[----:B-1----:R-:W-:Y:S02]  /*f010*/  ISETP.NE.AND P2, PT, R6, 0x1, PT ;  /* 0x000000010600780c */ /* 0x002fe40003f45270 */
[----:B---3--:R-:W-:-:S11]  /*f020*/  ISETP.NE.AND P3, PT, R10, 0x1, PT ;  /* 0x000000010a00780c */ /* 0x008fd60003f65270 */
[----:B------:R-:W2:Y:S01]  /*f030*/  @P2 LDC.64 R8, c[0x0][0xa08] ;  /* 0x00028200ff082b82 */ /* 0x000ea20000000a00 */
[----:B----4-:R-:W-:-:S07]  /*f040*/  ISETP.NE.AND P4, PT, R13, 0x1, PT ;  /* 0x000000010d00780c */ /* 0x010fce0003f85270 */
[----:B------:R-:W1:Y:S08]  /*f050*/  @P3 LDC R12, c[0x0][0xa14] ;  /* 0x00028500ff0c3b82 */ /* 0x000e700000000800 */
[----:B------:R-:W3:Y:S08]  /*f060*/  @P3 LDC R11, c[0x0][0xa18] ;  /* 0x00028600ff0b3b82 */ /* 0x000ef00000000800 */
[----:B------:R-:W4:Y:S01]  /*f070*/  @P4 LDC.64 R2, c[0x0][0xa20] ;  /* 0x00028800ff024b82 */ /* 0x000f220000000a00 */
[----:B--2---:R-:W-:Y:S01]  /*f080*/  @P2 IMAD.HI.U32 R8, R16, R8, RZ ;  /* 0x0000000810082227 */ /* 0x004fe200078e00ff */
[----:B------:R-:W-:-:S04]  /*f090*/  MOV R7, R16 ;  /* 0x0000001000077202 */ /* 0x000fc80000000f00 */
[----:B------:R-:W-:-:S04]  /*f0a0*/  @P2 SHF.R.U32.HI R7, RZ, R9, R8 ;  /* 0x00000009ff072219 */ /* 0x000fc80000011608 */
[----:B------:R-:W-:Y:S01]  /*f0b0*/  MOV R9, R7 ;  /* 0x0000000700097202 */ /* 0x000fe20000000f00 */
[----:B-1----:R-:W-:-:S05]  /*f0c0*/  @P3 IMAD.HI.U32 R8, R7, R12, RZ ;  /* 0x0000000c07083227 */ /* 0x002fca00078e00ff */
[----:B---3--:R-:W-:-:S05]  /*f0d0*/  @P3 SHF.R.U32.HI R9, RZ, R11, R8 ;  /* 0x0000000bff093219 */ /* 0x008fca0000011608 */
[----:B----4-:R-:W-:Y:S01]  /*f0e0*/  @P4 IMAD.HI.U32 R8, R9, R2, RZ ;  /* 0x0000000209084227 */ /* 0x010fe200078e00ff */
[----:B------:R-:W-:-:S04]  /*f0f0*/  MOV R2, R9 ;  /* 0x0000000900027202 */ /* 0x000fc80000000f00 */
[----:B------:R-:W-:Y:S02]  /*f100*/  @P4 SHF.R.U32.HI R2, RZ, R3, R8 ;  /* 0x00000003ff024219 */ /* 0x000fe40000011608 */
[----:B------:R-:W-:Y:S02]  /*f110*/  IADD3 R3, -R9, RZ, RZ ;  /* 0x000000ff09037210 */ /* 0x000fe40007ffe1ff */
[----:B------:R-:W-:-:S03]  /*f120*/  IADD3 R2, -R2, RZ, RZ ;  /* 0x000000ff02027210 */ /* 0x000fc60007ffe1ff */
[----:B------:R-:W-:Y:S02]  /*f130*/  IMAD R10, R10, R3, R7 ;  /* 0x000000030a0a7224 */ /* 0x000fe400078e0207 */
[----:B------:R-:W-:Y:S01]  /*f140*/  IMAD R2, R13, R2, R9 ;  /* 0x000000020d027224 */ /* 0x000fe200078e0209 */
[----:B------:R-:W-:Y:S06]  /*f150*/  BRA.DIV UR4, `(.L_x_90) ;  /* 0x0000001e04a87947 */ /* 0x000fec000b800000 */
[----:B------:R-:W-:-:S13]  /*f160*/  ELECT P6, URZ, PT ;  /* 0x00000000003f782f */ /* 0x000fda00038c0000 */
.L_x_142:
[----:B------:R-:W-:Y:S01]  /*f170*/  IADD3 R3, -R7, RZ, RZ ;  /* 0x000000ff07037210 */ /* 0x000fe20007ffe1ff */
[----:B------:R-:W-:Y:S04]  /*f180*/  BSSY B1, `(.L_x_91) ;  /* 0x0000039000017945 */ /* 0x000fe80003800000 */
[----:B------:R-:W-:Y:S01]  /*f190*/  IMAD R3, R6, R3, R16 ;  /* 0x0000000306037224 */ /* 0x000fe200078e0210 */
[----:B------:R-:W-:-:S04]  /*f1a0*/  MOV R6, RZ ;  /* 0x000000ff00067202 */ /* 0x000fc80000000f00 */
[----:B------:R-:W-:Y:S01]  /*f1b0*/  SHF.L.U32 R3, R3, 0x7, RZ ;  /* 0x0000000703037819 */ /* 0x000fe200000006ff */
[----:B------:R-:W-:Y:S06]  /*f1c0*/  @!P6 BRA `(.L_x_92) ;  /* 0x0000000000d0e947 */ /* 0x000fec0003800000 */
[----:B------:R-:W1:Y:S01]  /*f1d0*/  S2R R7, SR_CgaCtaId ;  /* 0x0000000000077919 */ /* 0x000e620000008800 */
[----:B------:R-:W-:-:S04]  /*f1e0*/  MOV R6, 0x400 ;  /* 0x0000040000067802 */ /* 0x000fc80000000f00 */
[----:B-1----:R-:W-:Y:S02]  /*f1f0*/  LEA R9, R7, R6, 0x18 ;  /* 0x0000000607097211 */ /* 0x002fe400078ec0ff */
[----:B------:R-:W-:Y:S02]  /*f200*/  SHF.L.U32 R6, R5, 0x1f, RZ ;  /* 0x0000001f05067819 */ /* 0x000fe400000006ff */
[----:B------:R-:W-:-:S04]  /*f210*/  LEA R7, R0, R9, 0x3 ;  /* 0x0000000900077211 */ /* 0x000fc800078e18ff */
[----:B------:R-:W1:Y:S02]  /*f220*/  SYNCS.PHASECHK.TRANS64.TRYWAIT P2, [R7+URZ+0x64460], R6 ;  /* 0x06446006070075a7 */ /* 0x000e64000804017f */
[----:B-1----:R-:W-:Y:S05]  /*f230*/  @!P2 BRA `(.L_x_93) ;  /* 0x0000001c0090a947 */ /* 0x002fea0003800000 */
.L_x_143:
[----:B------:R-:W-:Y:S01]  /*f240*/  UPRMT UR4, UR20, 0x9910, URZ ;  /* 0x0000991014047896 */ /* 0x000fe2000800003f */
[----:B-1----:R-:W-:-:S03]  /*f250*/  @P1 MOV R6, 0x8000 ;  /* 0x0000800000061802 */ /* 0x002fc60000000f00 */
[----:B------:R-:W-:Y:S01]  /*f260*/  UISETP.NE.AND UP0, UPT, UR4, 0x2, UPT ;  /* 0x000000020400788c */ /* 0x000fe2000bf05270 */
[----:B------:R1:W-:Y:S05]  /*f270*/  @P1 SYNCS.ARRIVE.TRANS64 RZ, [R7+URZ+0x64450], R6 ;  /* 0x0644500607ff19a7 */ /* 0x0003ea000800003f */
[----:B------:R-:W-:-:S13]  /*f280*/  PLOP3.LUT P2, PT, PT, PT, UP0, 0x80, 0x0 ;  /* 0x000000000000781c */ /* 0x000fda0003f4f008 */
[----:B-1----:R-:W-:Y:S05]  /*f290*/  @P2 BRA `(.L_x_94) ;  /* 0x0000000000042947 */ /* 0x002fea0003800000 */
[----:B------:R-:W-:Y:S01]  /*f2a0*/  BPT.TRAP 0x1 ;  /* 0x000000040000795c */ /* 0x000fe20000300000 */
.L_x_94:
[----:B------:R-:W-:Y:S05]  /*f2b0*/  @P0 BRA `(.L_x_95) ;  /* 0x0000000000040947 */ /* 0x000fea0003800000 */
[----:B------:R-:W-:Y:S01]  /*f2c0*/  BPT.TRAP 0x1 ;  /* 0x000000040000795c */ /* 0x000fe20000300000 */
.L_x_95:
[----:B------:R-:W-:Y:S01]  /*f2d0*/  R2UR UR5, R9 ;  /* 0x00000000090572ca */ /* 0x000fe200000e0000 */
[----:B------:R-:W-:Y:S01]  /*f2e0*/  UIADD3 UR4, UP0, UR18, 0xf0, URZ ;  /* 0x000000f012047890 */ /* 0x000fe2000ff1e03f */
[----:B------:R-:W-:Y:S01]  /*f2f0*/  R2UR UR8, R0 ;  /* 0x00000000000872ca */ /* 0x000fe200000e0000 */
[----:B------:R-:W-:Y:S01]  /*f300*/  UMOV UR10, URZ ;  /* 0x0000003f000a7c82 */ /* 0x000fe20008000000 */
[----:B------:R-:W-:Y:S01]  /*f310*/  R2UR UR9, R7 ;  /* 0x00000000070972ca */ /* 0x000fe200000e0000 */
[----:B------:R-:W-:Y:S01]  /*f320*/  UMOV UR6, 0x0 ;  /* 0x0000000000067882 */ /* 0x000fe20000000000 */
[----:B------:R-:W-:Y:S01]  /*f330*/  R2UR UR11, R3 ;  /* 0x00000000030b72ca */ /* 0x000fe200000e0000 */
[----:B------:R-:W-:Y:S01]  /*f340*/  UMOV UR7, 0x10000000 ;  /* 0x1000000000077882 */ /* 0x000fe20000000000 */
[----:B------:R-:W-:Y:S01]  /*f350*/  R2UR UR12, R10 ;  /* 0x000000000a0c72ca */ /* 0x000fe200000e0000 */
[----:B------:R-:W-:Y:S01]  /*f360*/  UMOV UR15, 0x40 ;  /* 0x00000040000f7882 */ /* 0x000fe20000000000 */
[----:B------:R-:W-:-:S02]  /*f370*/  R2UR UR13, R2 ;  /* 0x00000000020d72ca */ /* 0x000fc400000e0000 */
[----:B------:R-:W-:-:S03]  /*f380*/  IADD3 R0, R0, 0x1, RZ ;  /* 0x0000000100007810 */ /* 0x000fc60007ffe0ff */
[----:B------:R-:W-:Y:S01]  /*f390*/  ULEA UR8, UR8, UR5, 0xf ;  /* 0x0000000508087291 */ /* 0x000fe2000f8e783f */
[C---:B------:R-:W-:Y:S01]  /*f3a0*/  ISETP.NE.AND P2, PT, R0.reuse, 0x2, PT ;  /* 0x000000020000780c */ /* 0x040fe20003f45270 */
[----:B------:R-:W-:Y:S02]  /*f3b0*/  UIADD3 UR9, UR9, 0x64450, URZ ;  /* 0x0006445009097890 */ /* 0x000fe4000fffe03f */
[----:B------:R-:W-:Y:S01]  /*f3c0*/  UIADD3.X UR5, URZ, UR19, URZ, UP0, !UPT ;  /* 0x000000133f057290 */ /* 0x000fe200087fe43f */
[----:B------:R-:W-:Y:S01]  /*f3d0*/  SEL R6, RZ, 0x1, P2 ;  /* 0x00000001ff067807 */ /* 0x000fe20001000000 */
[----:B------:R-:W-:Y:S01]  /*f3e0*/  UIADD3 UR14, UR8, 0x2000, URZ ;  /* 0x00002000080e7890 */ /* 0x000fe2000fffe03f */
[----:B------:R-:W-:Y:S01]  /*f3f0*/  SEL R0, R0, RZ, P2 ;  /* 0x000000ff00007207 */ /* 0x000fe20001000000 */
[----:B------:R-:W-:Y:S01]  /*f400*/  UIADD3 UR16, UR8, 0x4000, URZ ;  /* 0x0000400008107890 */ /* 0x000fe2000fffe03f */
[----:B------:R-:W-:Y:S01]  /*f410*/  LOP3.LUT R5, R5, R6, RZ, 0x3c, !PT ;  /* 0x0000000605057212 */ /* 0x000fe200078e3cff */
[----:B------:R-:W-:Y:S01]  /*f420*/  UIADD3 UR17, UR8, 0x6000, URZ ;  /* 0x0000600008117890 */ /* 0x000fe2000fffe03f */
[----:B------:R-:W-:-:S02]  /*f430*/  MOV R6, 0x40 ;  /* 0x0000004000067802 */ /* 0x000fc40000000f00 */
[----:B------:R1:W-:Y:S02]  /*f440*/  UTMALDG.4D [UR8], [UR4], desc[UR6] ;  /* 0x00000608040075b4 */ /* 0x0003e40008019000 */
[----:B-1----:R-:W-:Y:S01]  /*f450*/  UMOV UR8, UR14 ;  /* 0x0000000e00087c82 */ /* 0x002fe20008000000 */
[----:B------:R-:W-:Y:S01]  /*f460*/  UMOV UR10, UR15 ;  /* 0x0000000f000a7c82 */ /* 0x000fe20008000000 */
[----:B------:R-:W-:Y:S01]  /*f470*/  UMOV UR14, 0x80 ;  /* 0x00000080000e7882 */ /* 0x000fe20000000000 */
[----:B------:R1:W-:Y:S02]  /*f480*/  UTMALDG.4D [UR8], [UR4], desc[UR6] ;  /* 0x00000608040075b4 */ /* 0x0003e40008019000 */
[----:B-1----:R-:W-:Y:S01]  /*f490*/  UMOV UR8, UR16 ;  /* 0x0000001000087c82 */ /* 0x002fe20008000000 */
[----:B------:R-:W-:Y:S01]  /*f4a0*/  UMOV UR10, UR14 ;  /* 0x0000000e000a7c82 */ /* 0x000fe20008000000 */
[----:B------:R-:W-:Y:S01]  /*f4b0*/  UMOV UR14, 0xc0 ;  /* 0x000000c0000e7882 */ /* 0x000fe20000000000 */
[----:B------:R1:W-:Y:S02]  /*f4c0*/  UTMALDG.4D [UR8], [UR4], desc[UR6] ;  /* 0x00000608040075b4 */ /* 0x0003e40008019000 */
[----:B-1----:R-:W-:Y:S01]  /*f4d0*/  UMOV UR8, UR17 ;  /* 0x0000001100087c82 */ /* 0x002fe20008000000 */
[----:B------:R-:W-:-:S02]  /*f4e0*/  UMOV UR10, UR14 ;  /* 0x0000000e000a7c82 */ /* 0x000fc40008000000 */
[----:B------:R1:W-:Y:S02]  /*f4f0*/  UTMALDG.4D [UR8], [UR4], desc[UR6] ;  /* 0x00000608040075b4 */ /* 0x0003e40008019000 */
[----:B-1----:R-:W-:Y:S01]  /*f500*/  NOP ;  /* 0x0000000000007918 */ /* 0x002fe20000000000 */
.L_x_92:
[----:B------:R-:W-:Y:S05]  /*f510*/  BSYNC B1 ;  /* 0x0000000000017941 */ /* 0x000fea0003800000 */
.L_x_91:
[----:B------:R-:W-:Y:S01]  /*f520*/  LOP3.LUT P2, RZ, R4, 0xff, RZ, 0xc0, !PT ;  /* 0x000000ff04ff7812 */ /* 0x000fe2000784c0ff */
[----:B------:R-:W-:-:S12]  /*f530*/  BSSY B1, `(.L_x_96) ;  /* 0x0000009000017945 */ /* 0x000fd80003800000 */
[----:B------:R-:W-:Y:S05]  /*f540*/  @!P2 BRA `(.L_x_97) ;  /* 0x00000000001ca947 */ /* 0x000fea0003800000 */
[----:B------:R-:W1:Y:S01]  /*f550*/  S2R R7, SR_CgaCtaId ;  /* 0x0000000000077919 */ /* 0x000e620000008800 */
[----:B------:R-:W-:-:S04]  /*f560*/  MOV R4, 0x400 ;  /* 0x0000040000047802 */ /* 0x000fc80000000f00 */
[----:B-1----:R-:W-:Y:S02]  /*f570*/  LEA R7, R7, R4, 0x18 ;  /* 0x0000000407077211 */ /* 0x002fe400078ec0ff */
[----:B------:R-:W-:Y:S02]  /*f580*/  SHF.L.U32 R4, RZ, 0x1f, RZ ;  /* 0x0000001fff047819 */ /* 0x000fe400000006ff */
[----:B------:R1:W-:Y:S02]  /*f590*/  SYNCS.ARRIVE.TRANS64.A1T0 RZ, [R7+URZ+0x644b0], RZ ;  /* 0x0644b0ff07ff79a7 */ /* 0x0003e4000810003f */
[----:B------:R-:W2:Y:S02]  /*f5a0*/  SYNCS.PHASECHK.TRANS64.TRYWAIT P2, [R7+URZ+0x644b0], R4 ;  /* 0x0644b004070075a7 */ /* 0x000ea4000804017f */
[----:B-12---:R-:W-:Y:S05]  /*f5b0*/  @!P2 BRA `(.L_x_98) ;  /* 0x0000001800c4a947 */ /* 0x006fea0003800000 */
.L_x_97:
[----:B------:R-:W-:Y:S05]  /*f5c0*/  BSYNC B1 ;  /* 0x0000000000017941 */ /* 0x000fea0003800000 */
.L_x_96:
[----:B------:R-:W-:Y:S04]  /*f5d0*/  BSSY B1, `(.L_x_99) ;  /* 0x0000037000017945 */ /* 0x000fe80003800000 */
[----:B------:R-:W-:Y:S05]  /*f5e0*/  @!P6 BRA `(.L_x_100) ;  /* 0x0000000000d4e947 */ /* 0x000fea0003800000 */
[----:B-1----:R-:W1:Y:S01]  /*f5f0*/  S2R R7, SR_CgaCtaId ;  /* 0x0000000000077919 */ /* 0x002e620000008800 */
[----:B------:R-:W-:Y:S02]  /*f600*/  MOV R4, 0x400 ;  /* 0x0000040000047802 */ /* 0x000fe40000000f00 */
[----:B------:R-:W-:Y:S02]  /*f610*/  SHF.L.U32 R9, R5, 0x1f, RZ ;  /* 0x0000001f05097819 */ /* 0x000fe400000006ff */
[----:B-1----:R-:W-:-:S04]  /*f620*/  LEA R7, R7, R4, 0x18 ;  /* 0x0000000407077211 */ /* 0x002fc800078ec0ff */
[----:B------:R-:W-:-:S04]  /*f630*/  LEA R4, R0, R7, 0x3 ;  /* 0x0000000700047211 */ /* 0x000fc800078e18ff */
[----:B------:R-:W1:Y:S02]  /*f640*/  SYNCS.PHASECHK.TRANS64.TRYWAIT P2, [R4+URZ+0x64460], R9 ;  /* 0x06446009040075a7 */ /* 0x000e64000804017f */
[----:B-1----:R-:W-:Y:S05]  /*f650*/  @!P2 BRA `(.L_x_101) ;  /* 0x0000001800b0a947 */ /* 0x002fea0003800000 */
.L_x_144:
[----:B------:R-:W-:Y:S01]  /*f660*/  UPRMT UR4, UR20, 0x9910, URZ ;  /* 0x0000991014047896 */ /* 0x000fe2000800003f */
[----:B-1----:R-:W-:-:S03]  /*f670*/  @P1 MOV R9, 0x8000 ;  /* 0x0000800000091802 */ /* 0x002fc60000000f00 */
[----:B------:R-:W-:Y:S01]  /*f680*/  UISETP.NE.AND UP0, UPT, UR4, 0x2, UPT ;  /* 0x000000020400788c */ /* 0x000fe2000bf05270 */
[----:B------:R1:W-:Y:S05]  /*f690*/  @P1 SYNCS.ARRIVE.TRANS64 RZ, [R4+URZ+0x64450], R9 ;  /* 0x0644500904ff19a7 */ /* 0x0003ea000800003f */
[----:B------:R-:W-:-:S13]  /*f6a0*/  PLOP3.LUT P2, PT, PT, PT, UP0, 0x80, 0x0 ;  /* 0x000000000000781c */ /* 0x000fda0003f4f008 */
[----:B-1----:R-:W-:Y:S05]  /*f6b0*/  @P2 BRA `(.L_x_102) ;  /* 0x0000000000042947 */ /* 0x002fea0003800000 */
[----:B------:R-:W-:Y:S01]  /*f6c0*/  BPT.TRAP 0x1 ;  /* 0x000000040000795c */ /* 0x000fe20000300000 */
.L_x_102:
[----:B------:R-:W-:Y:S05]  /*f6d0*/  @P0 BRA `(.L_x_103) ;  /* 0x0000000000040947 */ /* 0x000fea0003800000 */
[----:B------:R-:W-:Y:S01]  /*f6e0*/  BPT.TRAP 0x1 ;  /* 0x000000040000795c */ /* 0x000fe20000300000 */
.L_x_103:
        /* <DEDUP_REMOVED lines=11> */
[----:B------:R-:W-:Y:S02]  /*f7a0*/  R2UR UR13, R2 ;  /* 0x00000000020d72ca */ /* 0x000fe400000e0000 */
[----:B------:R-:W-:-:S03]  /*f7b0*/  IADD3 R0, R0, 0x1, RZ ;  /* 0x0000000100007810 */ /* 0x000fc60007ffe0ff */
[----:B------:R-:W-:Y:S01]  /*f7c0*/  UIADD3 UR11, UR11, UR9, URZ ;  /* 0x000000090b0b7290 */ /* 0x000fe2000fffe03f */
[C---:B------:R-:W-:Y:S01]  /*f7d0*/  ISETP.NE.AND P2, PT, R0.reuse, 0x2, PT ;  /* 0x000000020000780c */ /* 0x040fe20003f45270 */
[----:B------:R-:W-:Y:S02]  /*f7e0*/  ULEA UR8, UR8, UR5, 0xf ;  /* 0x0000000508087291 */ /* 0x000fe4000f8e783f */
[----:B------:R-:W-:Y:S01]  /*f7f0*/  UIADD3 UR9, UR14, 0x64450, URZ ;  /* 0x000644500e097890 */ /* 0x000fe2000fffe03f */
[----:B------:R-:W-:Y:S01]  /*f800*/  SEL R2, RZ, 0x1, P2 ;  /* 0x00000001ff027807 */ /* 0x000fe20001000000 */
[----:B------:R-:W-:Y:S01]  /*f810*/  UIADD3.X UR5, URZ, UR19, URZ, UP0, !UPT ;  /* 0x000000133f057290 */ /* 0x000fe200087fe43f */
[----:B------:R-:W-:Y:S01]  /*f820*/  SEL R0, R0, RZ, P2 ;  /* 0x000000ff00007207 */ /* 0x000fe20001000000 */
[----:B------:R-:W-:Y:S01]  /*f830*/  UIADD3 UR14, UR8, 0x2000, URZ ;  /* 0x00002000080e7890 */ /* 0x000fe2000fffe03f */
[----:B------:R-:W-:Y:S01]  /*f840*/  LOP3.LUT R5, R5, R2, RZ, 0x3c, !PT ;  /* 0x0000000205057212 */ /* 0x000fe200078e3cff */
[----:B------:R-:W-:-:S02]  /*f850*/  UIADD3 UR16, UR8, 0x4000, URZ ;  /* 0x0000400008107890 */ /* 0x000fc4000fffe03f */
[----:B------:R-:W-:-:S03]  /*f860*/  UIADD3 UR17, UR8, 0x6000, URZ ;  /* 0x0000600008117890 */ /* 0x000fc6000fffe03f */
        /* <DEDUP_REMOVED lines=12> */
[----:B--2---:R-:W-:Y:S01]  /*f930*/  NOP ;  /* 0x0000000000007918 */ /* 0x004fe20000000000 */
.L_x_100:
[----:B------:R-:W-:Y:S05]  /*f940*/  BSYNC B1 ;  /* 0x0000000000017941 */ /* 0x000fea0003800000 */
.L_x_99:
[----:B------:R-:W2:Y:S01]  /*f950*/  LDL.LU R2, [R1] ;  /* 0x0000000001027983 */ /* 0x000ea20000300800 */
[----:B-1----:R-:W-:Y:S02]  /*f960*/  PRMT R4, RZ, 0x7610, R4 ;  /* 0x00007610ff047816 */ /* 0x002fe40000000004 */
[----:B--2---:R-:W-:-:S04]  /*f970*/  IADD3 R2, R2, UR21, RZ ;  /* 0x0000001502027c10 */ /* 0x004fc8000fffe0ff */
[----:B------:R-:W-:Y:S01]  /*f980*/  ISETP.GE.AND P2, PT, R2, UR22, PT ;  /* 0x0000001602007c0c */ /* 0x000fe2000bf46270 */
[----:B------:R1:W-:-:S12]  /*f990*/  STL [R1], R2 ;  /* 0x0000000201007387 */ /* 0x0003d80000100800 */
[----:B-1----:R-:W-:Y:S05]  /*f9a0*/  @!P2 BRA `(.L_x_104) ;  /* 0xfffffff40084a947 */ /* 0x002fea000383ffff */
[----:B------:R-:W-:Y:S05]  /*f9b0*/  BSYNC B0 ;  /* 0x0000000000007941 */ /* 0x000fea0003800000 */
.L_x_89:
[----:B------:R-:W-:Y:S05]  /*f9c0*/  EXIT ;  /* 0x000000000000794d */ /* 0x000fea0003800000 */
.L_x_88:
[----:B------:R-:W2:Y:S01]  /*f9d0*/  LDL R0, [R1] ;  /* 0x0000000001007983 */ /* 0x000ea20000100800 */
[----:B-1----:R-:W-:Y:S02]  /*f9e0*/  ULDC UR4, c[0x0][0xa00] ;  /* 0x0002800000047ab9 */ /* 0x002fe40000000800 */
[----:B--2---:R-:W-:-:S13]  /*f9f0*/  ISETP.GE.AND P0, PT, R0, UR4, PT ;  /* 0x0000000400007c0c */ /* 0x004fda000bf06270 */
[----:B------:R-:W-:Y:S05]  /*fa00*/  @P0 EXIT ;  /* 0x000000000000094d */ /* 0x000fea0003800000 */
[----:B------:R-:W2:Y:S01]  /*fa10*/  LDL.LU R2, [R1+0xc] ;  /* 0x00000c0001027983 */ /* 0x000ea20000300800 */
[----:B------:R-:W-:Y:S01]  /*fa20*/  BSSY B0, `(.L_x_105) ;  /* 0x0000124000007945 */ /* 0x000fe20003800000 */
[----:B------:R-:W-:Y:S01]  /*fa30*/  MOV R5, 0x1 ;  /* 0x0000000100057802 */ /* 0x000fe20000000f00 */
[----:B------:R-:W-:Y:S01]  /*fa40*/  ULDC.64 UR16, c[0x0][0x198] ;  /* 0x0000660000107ab9 */ /* 0x000fe20000000a00 */
[----:B------:R-:W1:Y:S01]  /*fa50*/  S2R R0, SR_TID.X ;  /* 0x0000000000007919 */ /* 0x000e620000002100 */
[----:B------:R-:W-:Y:S01]  /*fa60*/  MOV R4, 0x1 ;  /* 0x0000000100047802 */ /* 0x000fe20000000f00 */
[----:B------:R-:W-:Y:S01]  /*fa70*/  ULDC UR21, c[0x0][0xc] ;  /* 0x0000030000157ab9 */ /* 0x000fe20000000800 */
[----:B-1----:R-:W-:Y:S02]  /*fa80*/  LOP3.LUT P0, RZ, R0, 0x1f, RZ, 0xc0, !PT ;  /* 0x0000001f00ff7812 */ /* 0x002fe4000780c0ff */
[----:B------:R-:W-:Y:S02]  /*fa90*/  MOV R0, RZ ;  /* 0x000000ff00007202 */ /* 0x000fe40000000f00 */
[----:B------:R-:W-:-:S02]  /*faa0*/  PLOP3.LUT P0, PT, P0, P2, PT, 0x2a, 0x0 ;  /* 0x000000000000781c */ /* 0x000fc40000704572 */
[----:B--2---:R-:W-:-:S13]  /*fab0*/  R2UR UR4, R2 ;  /* 0x00000000020472ca */ /* 0x004fda00000e0000 */
[----:B------:R-:W-:-:S12]  /*fac0*/  ULOP3.LUT UR20, UR4, 0x2, URZ, 0xfc, !UPT ;  /* 0x0000000204147892 */ /* 0x000fd8000f8efc3f */
.L_x_132:
        /* <DEDUP_REMOVED lines=17> */
[----:B---3--:R-:W-:-:S04]  /*fbe0*/  @P4 SHF.R.U32.HI R7, RZ, R12, R9 ;  /* 0x0000000cff074219 */ /* 0x008fc80000011609 */
[----:B------:R-:W-:Y:S01]  /*fbf0*/  MOV R9, R7 ;  /* 0x0000000700097202 */ /* 0x000fe20000000f00 */
[----:B----4-:R-:W-:-:S05]  /*fc00*/  @P5 IMAD.HI.U32 R2, R7, R2, RZ ;  /* 0x0000000207025227 */ /* 0x010fca00078e00ff */
[----:B------:R-:W-:Y:S02]  /*fc10*/  @P5 SHF.R.U32.HI R9, RZ, R3, R2 ;  /* 0x00000003ff095219 */ /* 0x000fe40000011602 */
[----:B------:R-:W-:-:S05]  /*fc20*/  IADD3 R3, -R7, RZ, RZ ;  /* 0x000000ff07037210 */ /* 0x000fca0007ffe1ff */
[----:B------:R-:W-:Y:S01]  /*fc30*/  IMAD R2, R11, R3, R6 ;  /* 0x000000030b027224 */ /* 0x000fe200078e0206 */
[----:B------:R-:W-:-:S05]  /*fc40*/  IADD3 R3, -R9, RZ, RZ ;  /* 0x000000ff09037210 */ /* 0x000fca0007ffe1ff */
[----:B------:R-:W-:Y:S01]  /*fc50*/  IMAD R3, R8, R3, R7 ;  /* 0x0000000308037224 */ /* 0x000fe200078e0207 */
[----:B------:R-:W-:Y:S06]  /*fc60*/  BRA.DIV UR4, `(.L_x_106) ;  /* 0x0000001604407947 */ /* 0x000fec000b800000 */
[----:B------:R-:W-:-:S13]  /*fc70*/  ELECT P6, URZ, PT ;  /* 0x00000000003f782f */ /* 0x000fda00038c0000 */
.L_x_147:
[----:B------:R-:W1:Y:S01]  /*fc80*/  LDC R6, c[0x0][0x28c] ;  /* 0x0000a300ff067b82 */ /* 0x000e620000000800 */
[----:B------:R-:W-:Y:S01]  /*fc90*/  BSSY B1, `(.L_x_107) ;  /* 0x0000036000017945 */ /* 0x000fe20003800000 */
[----:B-1----:R-:W-:-:S13]  /*fca0*/  ISETP.GT.AND P3, PT, R6, RZ, P6 ;  /* 0x000000ff0600720c */ /* 0x002fda0003764270 */
[----:B------:R-:W-:Y:S05]  /*fcb0*/  @!P3 BRA `(.L_x_108) ;  /* 0x0000000000ccb947 */ /* 0x000fea0003800000 */
[----:B------:R-:W1:Y:S01]  /*fcc0*/  S2R R8, SR_CgaCtaId ;  /* 0x0000000000087919 */ /* 0x000e620000008800 */
[----:B------:R-:W-:-:S04]  /*fcd0*/  MOV R7, 0x400 ;  /* 0x0000040000077802 */ /* 0x000fc80000000f00 */
[----:B-1----:R-:W-:Y:S02]  /*fce0*/  LEA R9, R8, R7, 0x18 ;  /* 0x0000000708097211 */ /* 0x002fe400078ec0ff */
[----:B------:R-:W-:Y:S02]  /*fcf0*/  SHF.L.U32 R7, R4, 0x1f, RZ ;  /* 0x0000001f04077819 */ /* 0x000fe400000006ff */
[----:B------:R-:W-:-:S04]  /*fd00*/  LEA R8, R0, R9, 0x3 ;  /* 0x0000000900087211 */ /* 0x000fc800078e18ff */
[----:B------:R-:W1:Y:S02]  /*fd10*/  SYNCS.PHASECHK.TRANS64.TRYWAIT P4, [R8+URZ+0x64428], R7 ;  /* 0x06442807080075a7 */ /* 0x000e64000808017f */
[----:B-1----:R-:W-:Y:S05]  /*fd20*/  @!P4 BRA `(.L_x_109) ;  /* 0x000000140030c947 */ /* 0x002fea0003800000 */
.L_x_148:
[----:B------:R-:W-:Y:S01]  /*fd30*/  UPRMT UR4, UR20, 0x9910, URZ ;  /* 0x0000991014047896 */ /* 0x000fe2000800003f */
[----:B-1----:R-:W-:-:S03]  /*fd40*/  @P2 MOV R7, 0x10000 ;  /* 0x0001000000072802 */ /* 0x002fc60000000f00 */
[----:B------:R-:W-:Y:S01]  /*fd50*/  UISETP.NE.AND UP0, UPT, UR4, 0x2, UPT ;  /* 0x000000020400788c */ /* 0x000fe2000bf05270 */
[----:B------:R1:W-:Y:S05]  /*fd60*/  @P2 SYNCS.ARRIVE.TRANS64 RZ, [R8+URZ+0x64400], R7 ;  /* 0x0644000708ff29a7 */ /* 0x0003ea000800003f */
[----:B------:R-:W-:-:S13]  /*fd70*/  PLOP3.LUT P4, PT, PT, PT, UP0, 0x80, 0x0 ;  /* 0x000000000000781c */ /* 0x000fda0003f8f008 */
[----:B-1----:R-:W-:Y:S05]  /*fd80*/  @P4 BRA `(.L_x_110) ;  /* 0x0000000000044947 */ /* 0x002fea0003800000 */
[----:B------:R-:W-:Y:S01]  /*fd90*/  BPT.TRAP 0x1 ;  /* 0x000000040000795c */ /* 0x000fe20000300000 */
.L_x_110:
[----:B------:R-:W-:Y:S05]  /*fda0*/  @P0 BRA `(.L_x_111) ;  /* 0x0000000000040947 */ /* 0x000fea0003800000 */
[----:B------:R-:W-:Y:S01]  /*fdb0*/  BPT.TRAP 0x1 ;  /* 0x000000040000795c */ /* 0x000fe20000300000 */
.L_x_111:
[----:B------:R-:W-:Y:S01]  /*fdc0*/  LEA R9, R0, R9, 0x10 ;  /* 0x0000000900097211 */ /* 0x000fe200078e80ff */
[----:B------:R-:W-:Y:S01]  /*fdd0*/  UIADD3 UR4, UP0, UR16, 0x1f0, URZ ;  /* 0x000001f010047890 */ /* 0x000fe2000ff1e03f */
[----:B------:R-:W-:Y:S01]  /*fde0*/  R2UR UR9, R8 ;  /* 0x00000000080972ca */ /* 0x000fe200000e0000 */
[----:B------:R-:W-:Y:S01]  /*fdf0*/  UMOV UR10, URZ ;  /* 0x0000003f000a7c82 */ /* 0x000fe20008000000 */
[----:B------:R-:W-:Y:S01]  /*fe00*/  R2UR UR14, R9 ;  /* 0x00000000090e72ca */ /* 0x000fe200000e0000 */
[----:B------:R-:W-:Y:S01]  /*fe10*/  UIADD3.X UR5, URZ, UR17, URZ, UP0, !UPT ;  /* 0x000000113f057290 */ /* 0x000fe200087fe43f */
[----:B------:R-:W-:Y:S01]  /*fe20*/  R2UR UR12, R2 ;  /* 0x00000000020c72ca */ /* 0x000fe200000e0000 */
[----:B------:R-:W-:Y:S01]  /*fe30*/  UMOV UR6, 0x0 ;  /* 0x0000000000067882 */ /* 0x000fe20000000000 */
[----:B------:R-:W-:Y:S01]  /*fe40*/  R2UR UR13, R3 ;  /* 0x00000000030d72ca */ /* 0x000fe200000e0000 */
[----:B------:R-:W-:Y:S01]  /*fe50*/  UMOV UR7, 0x10000000 ;  /* 0x1000000000077882 */ /* 0x000fe20000000000 */
[----:B------:R-:W-:Y:S01]  /*fe60*/  UMOV UR11, URZ ;  /* 0x0000003f000b7c82 */ /* 0x000fe20008000000 */
[----:B------:R-:W-:Y:S01]  /*fe70*/  UMOV UR19, 0x40 ;  /* 0x0000004000137882 */ /* 0x000fe20000000000 */
[----:B------:R-:W-:-:S03]  /*fe80*/  IADD3 R0, R0, 0x1, RZ ;  /* 0x0000000100007810 */ /* 0x000fc60007ffe0ff */
[----:B------:R-:W-:Y:S01]  /*fe90*/  UIADD3 UR9, UR9, 0x64400, URZ ;  /* 0x0006440009097890 */ /* 0x000fe2000fffe03f */
[C---:B------:R-:W-:Y:S01]  /*fea0*/  ISETP.NE.AND P4, PT, R0.reuse, 0x5, PT ;  /* 0x000000050000780c */ /* 0x040fe20003f85270 */
[----:B------:R-:W-:Y:S02]  /*feb0*/  UIADD3 UR8, UR14, 0x10000, URZ ;  /* 0x000100000e087890 */ /* 0x000fe4000fffe03f */
[----:B------:R-:W-:Y:S01]  /*fec0*/  UIADD3 UR15, UR14, 0x14000, URZ ;  /* 0x000140000e0f7890 */ /* 0x000fe2000fffe03f */
[----:B------:R-:W-:Y:S01]  /*fed0*/  SEL R7, RZ, 0x1, P4 ;  /* 0x00000001ff077807 */ /* 0x000fe20002000000 */
[----:B------:R-:W-:Y:S01]  /*fee0*/  UIADD3 UR18, UR14, 0x18000, URZ ;  /* 0x000180000e127890 */ /* 0x000fe2000fffe03f */
[----:B------:R-:W-:Y:S01]  /*fef0*/  SEL R0, R0, RZ, P4 ;  /* 0x000000ff00007207 */ /* 0x000fe20002000000 */
[----:B------:R-:W-:Y:S01]  /*ff00*/  UIADD3 UR14, UR14, 0x1c000, URZ ;  /* 0x0001c0000e0e7890 */ /* 0x000fe2000fffe03f */
[----:B------:R-:W-:Y:S02]  /*ff10*/  LOP3.LUT R4, R4, R7, RZ, 0x3c, !PT ;  /* 0x0000000704047212 */ /* 0x000fe400078e3cff */
        /* <DEDUP_REMOVED lines=13> */
.L_x_108:
[----:B------:R-:W-:Y:S05]  /*fff0*/  BSYNC B1 ;  /* 0x0000000000017941 */ /* 0x000fea0003800000 */
.L_x_107:
        /* <DEDUP_REMOVED lines=10> */
.L_x_113:
[----:B------:R-:W-:Y:S05]  /*100a0*/  BSYNC B1 ;  /* 0x0000000000017941 */ /* 0x000fea0003800000 */
.L_x_112:
[----:B------:R-:W-:Y:S01]  /*100b0*/  BSSY B1, `(.L_x_115) ;  /* 0x0000037000017945 */ /* 0x000fe20003800000 */
[----:B-1----:R-:W-:-:S03]  /*100c0*/  MOV R8, RZ ;  /* 0x000000ff00087202 */ /* 0x002fc60000000f00 */
        /* <DEDUP_REMOVED lines=8> */
.L_x_149:
[----:B------:R-:W-:Y:S01]  /*10150*/  UPRMT UR4, UR20, 0x9910, URZ ;  /* 0x0000991014047896 */ /* 0x000fe2000800003f */
[----:B-1----:R-:W-:-:S03]  /*10160*/  @P2 MOV R8, 0x10000 ;  /* 0x0001000000082802 */ /* 0x002fc60000000f00 */
[----:B------:R-:W-:Y:S01]  /*10170*/  UISETP.NE.AND UP0, UPT, UR4, 0x2, UPT ;  /* 0x000000020400788c */ /* 0x000fe2000bf05270 */
[----:B------:R1:W-:Y:S05]  /*10180*/  @P2 SYNCS.ARRIVE.TRANS64 RZ, [R7+URZ+0x64400], R8 ;  /* 0x0644000807ff29a7 */ /* 0x0003ea000800003f */
[----:B------:R-:W-:-:S13]  /*10190*/  PLOP3.LUT P3, PT, PT, PT, UP0, 0x80, 0x0 ;  /* 0x000000000000781c */ /* 0x000fda0003f6f008 */
[----:B-1----:R-:W-:Y:S05]  /*101a0*/  @P3 BRA `(.L_x_118) ;  /* 0x0000000000043947 */ /* 0x002fea0003800000 */
[----:B------:R-:W-:Y:S01]  /*101b0*/  BPT.TRAP 0x1 ;  /* 0x000000040000795c */ /* 0x000fe20000300000 */
.L_x_118:
[----:B------:R-:W-:Y:S05]  /*101c0*/  @P0 BRA `(.L_x_119) ;  /* 0x0000000000040947 */ /* 0x000fea0003800000 */
[----:B------:R-:W-:Y:S01]  /*101d0*/  BPT.TRAP 0x1 ;  /* 0x000000040000795c */ /* 0x000fe20000300000 */
.L_x_119:
        /* <DEDUP_REMOVED lines=12> */
[----:B------:R-:W-:-:S02]  /*102a0*/  IADD3 R0, R0, 0x1, RZ ;  /* 0x0000000100007810 */ /* 0x000fc40007ffe0ff */
[----:B------:R-:W-:Y:S01]  /*102b0*/  MOV R8, 0x1 ;  /* 0x0000000100087802 */ /* 0x000fe20000000f00 */
        /* <DEDUP_REMOVED lines=8> */
[----:B------:R-:W-:-:S02]  /*10340*/  LOP3.LUT R4, R4, R5, RZ, 0x3c, !PT ;  /* 0x0000000504047212 */ /* 0x000fc400078e3cff */
[----:B------:R1:W-:Y:S01]  /*10350*/  UTMALDG.4D [UR8], [UR4], desc[UR6] ;  /* 0x00000608040075b4 */ /* 0x0003e20008019000 */
[----:B------:R-:W-:Y:S01]  /*10360*/  UMOV UR14, 0x80 ;  /* 0x00000080000e7882 */ /* 0x000fe20000000000 */
[----:B-1----:R-:W-:Y:S01]  /*10370*/  UMOV UR8, UR15 ;  /* 0x0000000f00087c82 */ /* 0x002fe20008000000 */
[----:B------:R-:W-:Y:S02]  /*10380*/  UMOV UR10, UR18 ;  /* 0x00000012000a7c82 */ /* 0x000fe40008000000 */
        /* <DEDUP_REMOVED lines=9> */
.L_x_116:
[----:B------:R-:W-:Y:S05]  /*10420*/  BSYNC B1 ;  /* 0x0000000000017941 */ /* 0x000fea0003800000 */
.L_x_115:
[----:B------:R-:W-:-:S13]  /*10430*/  ISETP.GE.AND P3, PT, R6, 0x81, PT ;  /* 0x000000810600780c */ /* 0x000fda0003f66270 */
[----:B------:R-:W-:Y:S05]  /*10440*/  @!P3 BRA `(.L_x_120) ;  /* 0x0000000400e8b947 */ /* 0x000fea0003800000 */
[----:B------:R-:W-:Y:S01]  /*10450*/  IADD3 R6, R6, 0x7f, RZ ;  /* 0x0000007f06067810 */ /* 0x000fe20007ffe0ff */
[----:B------:R-:W-:Y:S03]  /*10460*/  BSSY B1, `(.L_x_120) ;  /* 0x0000078000017945 */ /* 0x000fe60003800000 */
[----:B------:R-:W-:-:S04]  /*10470*/  SHF.R.S32.HI R5, RZ, 0x1f, R6 ;  /* 0x0000001fff057819 */ /* 0x000fc80000011406 */
[----:B------:R-:W-:-:S04]  /*10480*/  LEA.HI R5, R5, R6, RZ, 0x7 ;  /* 0x0000000605057211 */ /* 0x000fc800078f38ff */
[----:B------:R-:W-:-:S04]  /*10490*/  SHF.R.S32.HI R5, RZ, 0x7, R5 ;  /* 0x00000007ff057819 */ /* 0x000fc80000011405 */
[----:B------:R-:W-:-:S07]  /*104a0*/  SHF.L.U32 R5, R5, 0x1, RZ ;  /* 0x0000000105057819 */ /* 0x000fce00000006ff */
.L_x_131:
[----:B------:R-:W-:Y:S04]  /*104b0*/  BSSY B2, `(.L_x_121) ;  /* 0x0000036000027945 */ /* 0x000fe80003800000 */
[----:B------:R-:W-:Y:S05]  /*104c0*/  @!P6 BRA `(.L_x_122) ;  /* 0x0000000000d0e947 */ /* 0x000fea0003800000 */
[----:B------:R-:W1:Y:S01]  /*104d0*/  S2R R7, SR_CgaCtaId ;  /* 0x0000000000077919 */ /* 0x000e620000008800 */
[----:B------:R-:W-:Y:S02]  /*104e0*/  MOV R6, 0x400 ;  /* 0x0000040000067802 */ /* 0x000fe40000000f00 */
[----:B------:R-:W-:Y:S02]  /*104f0*/  SHF.L.U32 R9, R4, 0x1f, RZ ;  /* 0x0000001f04097819 */ /* 0x000fe400000006ff */
[----:B-1----:R-:W-:-:S04]  /*10500*/  LEA R7, R7, R6, 0x18 ;  /* 0x0000000607077211 */ /* 0x002fc800078ec0ff */
[----:B------:R-:W-:-:S04]  /*10510*/  LEA R6, R0, R7, 0x3 ;  /* 0x0000000700067211 */ /* 0x000fc800078e18ff */
[----:B------:R-:W1:Y:S02]  /*10520*/  SYNCS.PHASECHK.TRANS64.TRYWAIT P3, [R6+URZ+0x64428], R9 ;  /* 0x06442809060075a7 */ /* 0x000e64000806017f */
[----:B-1----:R-:W-:Y:S05]  /*10530*/  @!P3 BRA `(.L_x_123) ;  /* 0x0000000c0068b947 */ /* 0x002fea0003800000 */
.L_x_150:
[----:B------:R-:W-:Y:S01]  /*10540*/  UPRMT UR4, UR20, 0x9910, URZ ;  /* 0x0000991014047896 */ /* 0x000fe2000800003f */
[----:B-1----:R-:W-:-:S03]  /*10550*/  @P2 MOV R9, 0x10000 ;  /* 0x0001000000092802 */ /* 0x002fc60000000f00 */
[----:B------:R-:W-:Y:S01]  /*10560*/  UISETP.NE.AND UP0, UPT, UR4, 0x2, UPT ;  /* 0x000000020400788c */ /* 0x000fe2000bf05270 */
[----:B------:R1:W-:Y:S05]  /*10570*/  @P2 SYNCS.ARRIVE.TRANS64 RZ, [R6+URZ+0x64400], R9 ;  /* 0x0644000906ff29a7 */ /* 0x0003ea000800003f */
[----:B------:R-:W-:-:S13]  /*10580*/  PLOP3.LUT P3, PT, PT, PT, UP0, 0x80, 0x0 ;  /* 0x000000000000781c */ /* 0x000fda0003f6f008 */
[----:B-1----:R-:W-:Y:S05]  /*10590*/  @P3 BRA `(.L_x_124) ;  /* 0x0000000000043947 */ /* 0x002fea0003800000 */
[----:B------:R-:W-:Y:S01]  /*105a0*/  BPT.TRAP 0x1 ;  /* 0x000000040000795c */ /* 0x000fe20000300000 */
.L_x_124:
[----:B------:R-:W-:Y:S05]  /*105b0*/  @P0 BRA `(.L_x_125) ;  /* 0x0000000000040947 */ /* 0x000fea0003800000 */
[----:B------:R-:W-:Y:S01]  /*105c0*/  BPT.TRAP 0x1 ;  /* 0x000000040000795c */ /* 0x000fe20000300000 */
.L_x_125:
        /* <DEDUP_REMOVED lines=10> */
[----:B------:R-:W-:Y:S01]  /*10670*/  R2UR UR13, R3 ;  /* 0x00000000030d72ca */ /* 0x000fe200000e0000 */
[----:B------:R-:W-:Y:S01]  /*10680*/  UMOV UR18, 0x40 ;  /* 0x0000004000127882 */ /* 0x000fe20000000000 */
[----:B------:R-:W-:-:S03]  /*10690*/  IADD3 R0, R0, 0x1, RZ ;  /* 0x0000000100007810 */ /* 0x000fc60007ffe0ff */
[----:B------:R-:W-:Y:S01]  /*106a0*/  UIADD3 UR9, UR9, 0x64400, URZ ;  /* 0x0006440009097890 */ /* 0x000fe2000fffe03f */
[C---:B------:R-:W-:Y:S01]  /*106b0*/  ISETP.NE.AND P3, PT, R0.reuse, 0x5, PT ;  /* 0x000000050000780c */ /* 0x040fe20003f65270 */
[----:B------:R-:W-:Y:S02]  /*106c0*/  UIADD3 UR8, UR14, 0x10000, URZ ;  /* 0x000100000e087890 */ /* 0x000fe4000fffe03f */
[----:B------:R-:W-:Y:S01]  /*106d0*/  USHF.L.U32 UR11, UR11, 0x7, URZ ;  /* 0x000000070b0b7899 */ /* 0x000fe2000800063f */
[----:B------:R-:W-:Y:S01]  /*106e0*/  SEL R7, RZ, 0x1, P3 ;  /* 0x00000001ff077807 */ /* 0x000fe20001800000 */
[----:B------:R-:W-:Y:S01]  /*106f0*/  UIADD3 UR15, UR14, 0x14000, URZ ;  /* 0x000140000e0f7890 */ /* 0x000fe2000fffe03f */
[----:B------:R-:W-:Y:S01]  /*10700*/  SEL R0, R0, RZ, P3 ;  /* 0x000000ff00007207 */ /* 0x000fe20001800000 */
[----:B------:R-:W-:Y:S01]  /*10710*/  UIADD3 UR19, UR14, 0x18000, URZ ;  /* 0x000180000e137890 */ /* 0x000fe2000fffe03f */
[----:B------:R-:W-:Y:S01]  /*10720*/  LOP3.LUT R4, R4, R7, RZ, 0x3c, !PT ;  /* 0x0000000704047212 */ /* 0x000fe200078e3cff */
[----:B------:R-:W-:-:S03]  /*10730*/  UIADD3 UR22, UR14, 0x1c000, URZ ;  /* 0x0001c0000e167890 */ /* 0x000fc6000fffe03f */
        /* <DEDUP_REMOVED lines=13> */
.L_x_122:
[----:B------:R-:W-:Y:S05]  /*10810*/  BSYNC B2 ;  /* 0x0000000000027941 */ /* 0x000fea0003800000 */
.L_x_121:
[----:B------:R-:W-:Y:S01]  /*10820*/  ISETP.LT.OR P3, PT, R5, 0x4, !P6 ;  /* 0x000000040500780c */ /* 0x000fe20007761670 */
[----:B------:R-:W-:-:S12]  /*10830*/  BSSY B2, `(.L_x_126) ;  /* 0x0000037000027945 */ /* 0x000fd80003800000 */
[----:B------:R-:W-:Y:S05]  /*10840*/  @P3 BRA `(.L_x_127) ;  /* 0x0000000000d43947 */ /* 0x000fea0003800000 */
[----:B------:R-:W1:Y:S01]  /*10850*/  S2R R7, SR_CgaCtaId ;  /* 0x0000000000077919 */ /* 0x000e620000008800 */
[----:B------:R-:W-:Y:S02]  /*10860*/  MOV R6, 0x400 ;  /* 0x0000040000067802 */ /* 0x000fe40000000f00 */
[----:B------:R-:W-:Y:S02]  /*10870*/  SHF.L.U32 R9, R4, 0x1f, RZ ;  /* 0x0000001f04097819 */ /* 0x000fe400000006ff */
[----:B-1----:R-:W-:-:S04]  /*10880*/  LEA R7, R7, R6, 0x18 ;  /* 0x0000000607077211 */ /* 0x002fc800078ec0ff */
[----:B------:R-:W-:-:S04]  /*10890*/  LEA R6, R0, R7, 0x3 ;  /* 0x0000000700067211 */ /* 0x000fc800078e18ff */
[----:B------:R-:W1:Y:S02]  /*108a0*/  SYNCS.PHASECHK.TRANS64.TRYWAIT P3, [R6+URZ+0x64428], R9 ;  /* 0x06442809060075a7 */ /* 0x000e64000806017f */
[----:B-1----:R-:W-:Y:S05]  /*108b0*/  @!P3 BRA `(.L_x_128) ;  /* 0x00000008009cb947 */ /* 0x002fea0003800000 */
.L_x_151:
[----:B------:R-:W-:Y:S01]  /*108c0*/  UPRMT UR4, UR20, 0x9910, URZ ;  /* 0x0000991014047896 */ /* 0x000fe2000800003f */
[----:B-1----:R-:W-:-:S03]  /*108d0*/  @P1 MOV R9, 0x10000 ;  /* 0x0001000000091802 */ /* 0x002fc60000000f00 */
[----:B------:R-:W-:Y:S01]  /*108e0*/  UISETP.NE.AND UP0, UPT, UR4, 0x2, UPT ;  /* 0x000000020400788c */ /* 0x000fe2000bf05270 */
[----:B------:R1:W-:Y:S05]  /*108f0*/  @P1 SYNCS.ARRIVE.TRANS64 RZ, [R6+URZ+0x64400], R9 ;  /* 0x0644000906ff19a7 */ /* 0x0003ea000800003f */
[----:B------:R-:W-:-:S13]  /*10900*/  PLOP3.LUT P3, PT, PT, PT, UP0, 0x80, 0x0 ;  /* 0x000000000000781c */ /* 0x000fda0003f6f008 */
[----:B-1----:R-:W-:Y:S05]  /*10910*/  @P3 BRA `(.L_x_129) ;  /* 0x0000000000043947 */ /* 0x002fea0003800000 */
[----:B------:R-:W-:Y:S01]  /*10920*/  BPT.TRAP 0x1 ;  /* 0x000000040000795c */ /* 0x000fe20000300000 */
.L_x_129:
[----:B------:R-:W-:Y:S05]  /*10930*/  @P0 BRA `(.L_x_130) ;  /* 0x0000000000040947 */ /* 0x000fea0003800000 */
[----:B------:R-:W-:Y:S01]  /*10940*/  BPT.TRAP 0x1 ;  /* 0x000000040000795c */ /* 0x000fe20000300000 */
.L_x_130:
        /* <DEDUP_REMOVED lines=12> */
[----:B------:R-:W-:-:S02]  /*10a10*/  IADD3 R0, R0, 0x1, RZ ;  /* 0x0000000100007810 */ /* 0x000fc40007ffe0ff */
[----:B------:R-:W-:Y:S01]  /*10a20*/  IADD3 R8, R8, 0x1, RZ ;  /* 0x0000000108087810 */ /* 0x000fe20007ffe0ff */
        /* <DEDUP_REMOVED lines=23> */
.L_x_127:
[----:B------:R-:W-:Y:S05]  /*10ba0*/  BSYNC B2 ;  /* 0x0000000000027941 */ /* 0x000fea0003800000 */
.L_x_126:
[C---:B------:R-:W-:Y:S02]  /*10bb0*/  ISETP.GT.AND P3, PT, R5.reuse, 0x4, PT ;  /* 0x000000040500780c */ /* 0x040fe40003f64270 */
[----:B------:R-:W-:-:S11]  /*10bc0*/  IADD3 R5, R5, -0x2, RZ ;  /* 0xfffffffe05057810 */ /* 0x000fd60007ffe0ff */
[----:B------:R-:W-:Y:S05]  /*10bd0*/  @P3 BRA `(.L_x_131) ;  /* 0xfffffff800343947 */ /* 0x000fea000383ffff */
[----:B------:R-:W-:Y:S05]  /*10be0*/  BSYNC B1 ;  /* 0x0000000000017941 */ /* 0x000fea0003800000 */
.L_x_120:
[----:B------:R-:W2:Y:S01]  /*10bf0*/  LDL.LU R2, [R1] ;  /* 0x0000000001027983 */ /* 0x000ea20000300800 */
[----:B------:R-:W-:Y:S01]  /*10c00*/  ULDC UR4, c[0x0][0xa00] ;  /* 0x0002800000047ab9 */ /* 0x000fe20000000800 */
[----:B------:R-:W-:Y:S02]  /*10c10*/  PRMT R5, RZ, 0x7610, R5 ;  /* 0x00007610ff057816 */ /* 0x000fe40000000005 */
[----:B--2---:R-:W-:-:S04]  /*10c20*/  IADD3 R2, R2, UR21, RZ ;  /* 0x0000001502027c10 */ /* 0x004fc8000fffe0ff */
[----:B------:R-:W-:Y:S01]  /*10c30*/  ISETP.GE.AND P3, PT, R2, UR4, PT ;  /* 0x0000000402007c0c */ /* 0x000fe2000bf66270 */
[----:B------:R1:W-:-:S12]  /*10c40*/  STL [R1], R2 ;  /* 0x0000000201007387 */ /* 0x0003d80000100800 */
[----:B-1----:R-:W-:Y:S05]  /*10c50*/  @!P3 BRA `(.L_x_132) ;  /* 0xffffffec009cb947 */ /* 0x002fea000383ffff */
[----:B------:R-:W-:Y:S05]  /*10c60*/  BSYNC B0 ;  /* 0x0000000000007941 */ /* 0x000fea0003800000 */
.L_x_105:
[----:B------:R-:W-:Y:S05]  /*10c70*/  EXIT ;  /* 0x000000000000794d */ /* 0x000fea0003800000 */
.L_x_17:
[----:B-1----:R-:W-:-:S04]  /*10c80*/  MOV R3, UR4 ;  /* 0x0000000400037c02 */ /* 0x002fc80008000f00 */
[----:B------:R1:W2:Y:S03]  /*10c90*/  SYNCS.PHASECHK.TRANS64.TRYWAIT P1, [R3+URZ+0x64450], R0 ;  /* 0x06445000030075a7 */ /* 0x0002a6000802017f */
[----:B--2---:R-:W-:Y:S05]  /*10ca0*/  @!P1 NANOSLEEP.SYNCS 0x989680 ;  /* 0x009896800000995d */ /* 0x004fea0003900000 */
[----:B------:R-:W2:Y:S02]  /*10cb0*/  @!P1 SYNCS.PHASECHK.TRANS64 P1, [R3+URZ+0x64450], R0 ;  /* 0x06445000030095a7 */ /* 0x000ea4000802007f */
[----:B--2---:R-:W-:Y:S05]  /*10cc0*/  @!P1 BRA `(.L_x_17) ;  /* 0xfffffffc00ec9947 */ /* 0x004fea000383ffff */
[----:B------:R-:W-:Y:S05]  /*10cd0*/  BRA `(.L_x_133) ;  /* 0xffffff0800147947 */ /* 0x000fea000383ffff */
.L_x_19:
[----:B-1----:R-:W-:-:S04]  /*10ce0*/  MOV R3, UR38 ;  /* 0x0000002600037c02 */ /* 0x002fc80008000f00 */
[----:B------:R1:W2:Y:S03]  /*10cf0*/  SYNCS.PHASECHK.TRANS64.TRYWAIT P1, [R3+URZ+0x64400], R0 ;  /* 0x06440000030075a7 */ /* 0x0002a6000802017f */
[----:B--2---:R-:W-:Y:S05]  /*10d00*/  @!P1 NANOSLEEP.SYNCS 0x989680 ;  /* 0x009896800000995d */ /* 0x004fea0003900000 */
[----:B------:R-:W2:Y:S02]  /*10d10*/  @!P1 SYNCS.PHASECHK.TRANS64 P1, [R3+URZ+0x64400], R0 ;  /* 0x06440000030095a7 */ /* 0x000ea4000802007f */
[----:B--2---:R-:W-:Y:S05]  /*10d20*/  @!P1 BRA `(.L_x_19) ;  /* 0xfffffffc00ec9947 */ /* 0x004fea000383ffff */
[----:B------:R-:W-:Y:S05]  /*10d30*/  BRA `(.L_x_134) ;  /* 0xffffff0800407947 */ /* 0x000fea000383ffff */
.L_x_20:
[----:B------:R-:W-:-:S13]  /*10d40*/  R2UR UR4, R227 ;  /* 0x00000000e30472ca */ /* 0x000fda00000e0000 */
[----:B-1----:R-:W-:-:S04]  /*10d50*/  MOV R3, UR4 ;  /* 0x0000000400037c02 */ /* 0x002fc80008000f00 */
[----:B------:R1:W2:Y:S03]  /*10d60*/  SYNCS.PHASECHK.TRANS64.TRYWAIT P1, [R3+URZ+-0x8], R2 ;  /* 0xfffff802030075a7 */ /* 0x0002a6000802017f */
[----:B--2---:R-:W-:Y:S05]  /*10d70*/  @!P1 NANOSLEEP.SYNCS 0x989680 ;  /* 0x009896800000995d */ /* 0x004fea0003900000 */
[----:B------:R-:W2:Y:S02]  /*10d80*/  @!P1 SYNCS.PHASECHK.TRANS64 P1, [R3+URZ+-0x8], R2 ;  /* 0xfffff802030095a7 */ /* 0x000ea4000802007f */
[----:B--2---:R-:W-:Y:S05]  /*10d90*/  @!P1 BRA `(.L_x_20) ;  /* 0xfffffffc00e89947 */ /* 0x004fea000383ffff */
[----:B------:R-:W-:Y:S05]  /*10da0*/  BRA `(.L_x_135) ;  /* 0xffffff0800307947 */ /* 0x000fea000383ffff */
.L_x_22:
[----:B-1----:R-:W-:-:S04]  /*10db0*/  MOV R16, UR5 ;  /* 0x0000000500107c02 */ /* 0x002fc80008000f00 */
[----:B------:R1:W2:Y:S03]  /*10dc0*/  SYNCS.PHASECHK.TRANS64.TRYWAIT P1, [R16+URZ+0x64400], R15 ;  /* 0x0644000f100075a7 */ /* 0x0002a6000802017f */
[----:B--2---:R-:W-:Y:S05]  /*10dd0*/  @!P1 NANOSLEEP.SYNCS 0x989680 ;  /* 0x009896800000995d */ /* 0x004fea0003900000 */
[----:B------:R-:W2:Y:S02]  /*10de0*/  @!P1 SYNCS.PHASECHK.TRANS64 P1, [R16+URZ+0x64400], R15 ;  /* 0x0644000f100095a7 */ /* 0x000ea4000802007f */
[----:B--2---:R-:W-:Y:S05]  /*10df0*/  @!P1 BRA `(.L_x_22) ;  /* 0xfffffffc00ec9947 */ /* 0x004fea000383ffff */
[----:B------:R-:W-:Y:S05]  /*10e00*/  BRA `(.L_x_136) ;  /* 0xffffff3800547947 */ /* 0x000fea000383ffff */
.L_x_27:
[----:B-1----:R-:W-:-:S04]  /*10e10*/  MOV R17, UR5 ;  /* 0x0000000500117c02 */ /* 0x002fc80008000f00 */
[----:B------:R1:W2:Y:S03]  /*10e20*/  SYNCS.PHASECHK.TRANS64.TRYWAIT P2, [R17+URZ+0x64400], R14 ;  /* 0x0644000e110075a7 */ /* 0x0002a6000804017f */
[----:B--2---:R-:W-:Y:S05]  /*10e30*/  @!P2 NANOSLEEP.SYNCS 0x989680 ;  /* 0x009896800000a95d */ /* 0x004fea0003900000 */
[----:B------:R-:W2:Y:S02]  /*10e40*/  @!P2 SYNCS.PHASECHK.TRANS64 P2, [R17+URZ+0x64400], R14 ;  /* 0x0644000e1100a5a7 */ /* 0x000ea4000804007f */
[----:B--2---:R-:W-:Y:S05]  /*10e50*/  @!P2 BRA `(.L_x_27) ;  /* 0xfffffffc00eca947 */ /* 0x004fea000383ffff */
[----:B------:R-:W-:Y:S05]  /*10e60*/  BRA `(.L_x_137) ;  /* 0xffffff3c00887947 */ /* 0x000fea000383ffff */
.L_x_31:
[----:B-1----:R-:W-:-:S04]  /*10e70*/  MOV R18, UR6 ;  /* 0x0000000600127c02 */ /* 0x002fc80008000f00 */
[----:B------:R1:W2:Y:S03]  /*10e80*/  SYNCS.PHASECHK.TRANS64.TRYWAIT P2, [R18+URZ+0x64400], R15 ;  /* 0x0644000f120075a7 */ /* 0x0002a6000804017f */
[----:B--2---:R-:W-:Y:S05]  /*10e90*/  @!P2 NANOSLEEP.SYNCS 0x989680 ;  /* 0x009896800000a95d */ /* 0x004fea0003900000 */
[----:B------:R-:W2:Y:S02]  /*10ea0*/  @!P2 SYNCS.PHASECHK.TRANS64 P2, [R18+URZ+0x64400], R15 ;  /* 0x0644000f1200a5a7 */ /* 0x000ea4000804007f */
[----:B--2---:R-:W-:Y:S05]  /*10eb0*/  @!P2 BRA `(.L_x_31) ;  /* 0xfffffffc00eca947 */ /* 0x004fea000383ffff */
[----:B------:R-:W-:Y:S05]  /*10ec0*/  BRA `(.L_x_30) ;  /* 0xffffff6c00087947 */ /* 0x000fea000383ffff */
.L_x_39:
[----:B-1----:R-:W-:-:S04]  /*10ed0*/  MOV R17, UR5 ;  /* 0x0000000500117c02 */ /* 0x002fc80008000f00 */
[----:B------:R1:W2:Y:S03]  /*10ee0*/  SYNCS.PHASECHK.TRANS64.TRYWAIT P2, [R17+URZ+0x64400], R14 ;  /* 0x0644000e110075a7 */ /* 0x0002a6000804017f */
[----:B--2---:R-:W-:Y:S05]  /*10ef0*/  @!P2 NANOSLEEP.SYNCS 0x989680 ;  /* 0x009896800000a95d */ /* 0x004fea0003900000 */
[----:B------:R-:W2:Y:S02]  /*10f00*/  @!P2 SYNCS.PHASECHK.TRANS64 P2, [R17+URZ+0x64400], R14 ;  /* 0x0644000e1100a5a7 */ /* 0x000ea4000804007f */
[----:B--2---:R-:W-:Y:S05]  /*10f10*/  @!P2 BRA `(.L_x_39) ;  /* 0xfffffffc00eca947 */ /* 0x004fea000383ffff */
[----:B------:R-:W-:Y:S05]  /*10f20*/  BRA `(.L_x_138) ;  /* 0xffffff70007c7947 */ /* 0x000fea000383ffff */
.L_x_43:
[----:B-1----:R-:W-:-:S04]  /*10f30*/  MOV R16, UR10 ;  /* 0x0000000a00107c02 */ /* 0x002fc80008000f00 */
[----:B------:R1:W2:Y:S03]  /*10f40*/  SYNCS.PHASECHK.TRANS64.TRYWAIT P2, [R16+URZ+0x64400], R15 ;  /* 0x0644000f100075a7 */ /* 0x0002a6000804017f */
[----:B--2---:R-:W-:Y:S05]  /*10f50*/  @!P2 NANOSLEEP.SYNCS 0x989680 ;  /* 0x009896800000a95d */ /* 0x004fea0003900000 */
[----:B------:R-:W2:Y:S02]  /*10f60*/  @!P2 SYNCS.PHASECHK.TRANS64 P2, [R16+URZ+0x64400], R15 ;  /* 0x0644000f1000a5a7 */ /* 0x000ea4000804007f */
[----:B--2---:R-:W-:Y:S05]  /*10f70*/  @!P2 BRA `(.L_x_43) ;  /* 0xfffffffc00eca947 */ /* 0x004fea000383ffff */
[----:B------:R-:W-:Y:S05]  /*10f80*/  BRA `(.L_x_42) ;  /* 0xffffffa800287947 */ /* 0x000fea000383ffff */
.L_x_63:
[----:B------:R-:W-:-:S13]  /*10f90*/  R2UR UR4, R227 ;  /* 0x00000000e30472ca */ /* 0x000fda00000e0000 */
[----:B-1----:R-:W-:-:S04]  /*10fa0*/  MOV R3, UR4 ;  /* 0x0000000400037c02 */ /* 0x002fc80008000f00 */
[----:B------:R1:W2:Y:S03]  /*10fb0*/  SYNCS.PHASECHK.TRANS64.TRYWAIT P1, [R3+URZ+0x8], R0 ;  /* 0x00000800030075a7 */ /* 0x0002a6000802017f */
[----:B--2---:R-:W-:Y:S05]  /*10fc0*/  @!P1 NANOSLEEP.SYNCS 0x989680 ;  /* 0x009896800000995d */ /* 0x004fea0003900000 */
[----:B------:R-:W2:Y:S02]  /*10fd0*/  @!P1 SYNCS.PHASECHK.TRANS64 P1, [R3+URZ+0x8], R0 ;  /* 0x00000800030095a7 */ /* 0x000ea4000802007f */
[----:B--2---:R-:W-:Y:S05]  /*10fe0*/  @!P1 BRA `(.L_x_63) ;  /* 0xfffffffc00e89947 */ /* 0x004fea000383ffff */
[----:B------:R-:W-:Y:S05]  /*10ff0*/  BRA `(.L_x_139) ;  /* 0xffffffb800287947 */ /* 0x000fea000383ffff */
.L_x_90:
[----:B------:R-:W-:Y:S01]  /*11000*/  BSSY B1, `(.L_x_140) ;  /* 0x0000006000017945 */ /* 0x000fe20003800000 */
[----:B------:R-:W-:-:S07]  /*11010*/  MOV R15, 0xffffffff ;  /* 0xffffffff000f7802 */ /* 0x000fce0000000f00 */
[----:B------:R-:W-:Y:S05]  /*11020*/  WARPSYNC.COLLECTIVE R15, `(.L_x_141) ;  /* 0x000000000f0c7348 */ /* 0x000fea0003c00000 */
[----:B------:R-:W-:Y:S02]  /*11030*/  ELECT P6, UR62, PT ;  /* 0x00000000003e782f */ /* 0x000fe400038c0000 */
[----:B------:R-:W-:Y:S01]  /*11040*/  MOV R14, UR62 ;  /* 0x0000003e000e7c02 */ /* 0x000fe20008000f00 */
[----:B------:R-:W-:Y:S10]  /*11050*/  ENDCOLLECTIVE ;  /* 0x000000000000791b */ /* 0x000ff40003800000 */
.L_x_141:
[----:B------:R-:W-:Y:S05]  /*11060*/  BSYNC B1 ;  /* 0x0000000000017941 */ /* 0x000fea0003800000 */
.L_x_140:
[----:B------:R-:W-:Y:S05]  /*11070*/  BRA `(.L_x_142) ;  /* 0xffffffe0003c7947 */ /* 0x000fea000383ffff */
.L_x_93:
[----:B-1----:R1:W2:Y:S02]  /*11080*/  SYNCS.PHASECHK.TRANS64.TRYWAIT P2, [R7+URZ+0x64460], R6 ;  /* 0x06446006070075a7 */ /* 0x0022a4000804017f */
[----:B--2---:R-:W-:Y:S05]  /*11090*/  @!P2 NANOSLEEP.SYNCS 0x989680 ;  /* 0x009896800000a95d */ /* 0x004fea0003900000 */
[----:B------:R-:W2:Y:S02]  /*110a0*/  @!P2 SYNCS.PHASECHK.TRANS64 P2, [R7+URZ+0x64460], R6 ;  /* 0x064460060700a5a7 */ /* 0x000ea4000804007f */
[----:B--2---:R-:W-:Y:S05]  /*110b0*/  @!P2 BRA `(.L_x_93) ;  /* 0xfffffffc00f0a947 */ /* 0x004fea000383ffff */
[----:B------:R-:W-:Y:S05]  /*110c0*/  BRA `(.L_x_143) ;  /* 0xffffffe0005c7947 */ /* 0x000fea000383ffff */
.L_x_98:
[----:B-1----:R1:W2:Y:S02]  /*110d0*/  SYNCS.PHASECHK.TRANS64.TRYWAIT P2, [R7+URZ+0x644b0], R4 ;  /* 0x0644b004070075a7 */ /* 0x0022a4000804017f */
[----:B--2---:R-:W-:Y:S05]  /*110e0*/  @!P2 NANOSLEEP.SYNCS 0x989680 ;  /* 0x009896800000a95d */ /* 0x004fea0003900000 */
[----:B------:R-:W2:Y:S02]  /*110f0*/  @!P2 SYNCS.PHASECHK.TRANS64 P2, [R7+URZ+0x644b0], R4 ;  /* 0x0644b0040700a5a7 */ /* 0x000ea4000804007f */
[----:B--2---:R-:W-:Y:S05]  /*11100*/  @!P2 BRA `(.L_x_98) ;  /* 0xfffffffc00f0a947 */ /* 0x004fea000383ffff */
[----:B------:R-:W-:Y:S05]  /*11110*/  BRA `(.L_x_97) ;  /* 0xffffffe400287947 */ /* 0x000fea000383ffff */
.L_x_101:
[----:B-1----:R1:W2:Y:S02]  /*11120*/  SYNCS.PHASECHK.TRANS64.TRYWAIT P2, [R4+URZ+0x64460], R9 ;  /* 0x06446009040075a7 */ /* 0x0022a4000804017f */
[----:B--2---:R-:W-:Y:S05]  /*11130*/  @!P2 NANOSLEEP.SYNCS 0x989680 ;  /* 0x009896800000a95d */ /* 0x004fea0003900000 */
[----:B------:R-:W2:Y:S02]  /*11140*/  @!P2 SYNCS.PHASECHK.TRANS64 P2, [R4+URZ+0x64460], R9 ;  /* 0x064460090400a5a7 */ /* 0x000ea4000804007f */
[----:B--2---:R-:W-:Y:S05]  /*11150*/  @!P2 BRA `(.L_x_101) ;  /* 0xfffffffc00f0a947 */ /* 0x004fea000383ffff */
[----:B------:R-:W-:Y:S05]  /*11160*/  BRA `(.L_x_144) ;  /* 0xffffffe4003c7947 */ /* 0x000fea000383ffff */
.L_x_106:
[----:B------:R-:W-:Y:S01]  /*11170*/  BSSY B1, `(.L_x_145) ;  /* 0x0000006000017945 */ /* 0x000fe20003800000 */
[----:B------:R-:W-:-:S07]  /*11180*/  MOV R15, 0xffffffff ;  /* 0xffffffff000f7802 */ /* 0x000fce0000000f00 */
[----:B------:R-:W-:Y:S05]  /*11190*/  WARPSYNC.COLLECTIVE R15, `(.L_x_146) ;  /* 0x000000000f0c7348 */ /* 0x000fea0003c00000 */
[----:B------:R-:W-:Y:S02]  /*111a0*/  ELECT P6, UR62, PT ;  /* 0x00000000003e782f */ /* 0x000fe400038c0000 */
[----:B------:R-:W-:Y:S01]  /*111b0*/  MOV R14, UR62 ;  /* 0x0000003e000e7c02 */ /* 0x000fe20008000f00 */
[----:B------:R-:W-:Y:S10]  /*111c0*/  ENDCOLLECTIVE ;  /* 0x000000000000791b */ /* 0x000ff40003800000 */
.L_x_146:
[----:B------:R-:W-:Y:S05]  /*111d0*/  BSYNC B1 ;  /* 0x0000000000017941 */ /* 0x000fea0003800000 */
.L_x_145:
[----:B------:R-:W-:Y:S05]  /*111e0*/  BRA `(.L_x_147) ;  /* 0xffffffe800a47947 */ /* 0x000fea000383ffff */
.L_x_109:
[----:B-1----:R1:W2:Y:S02]  /*111f0*/  SYNCS.PHASECHK.TRANS64.TRYWAIT P4, [R8+URZ+0x64428], R7 ;  /* 0x06442807080075a7 */ /* 0x0022a4000808017f */
[----:B--2---:R-:W-:Y:S05]  /*11200*/  @!P4 NANOSLEEP.SYNCS 0x989680 ;  /* 0x009896800000c95d */ /* 0x004fea0003900000 */
[----:B------:R-:W2:Y:S02]  /*11210*/  @!P4 SYNCS.PHASECHK.TRANS64 P4, [R8+URZ+0x64428], R7 ;  /* 0x064428070800c5a7 */ /* 0x000ea4000808007f */
[----:B--2---:R-:W-:Y:S05]  /*11220*/  @!P4 BRA `(.L_x_109) ;  /* 0xfffffffc00f0c947 */ /* 0x004fea000383ffff */
[----:B------:R-:W-:Y:S05]  /*11230*/  BRA `(.L_x_148) ;  /* 0xffffffe800bc7947 */ /* 0x000fea000383ffff */
.L_x_114:
[----:B-1----:R1:W2:Y:S02]  /*11240*/  SYNCS.PHASECHK.TRANS64.TRYWAIT P4, [R5+URZ+0x644b0], R8 ;  /* 0x0644b008050075a7 */ /* 0x0022a4000808017f */
[----:B--2---:R-:W-:Y:S05]  /*11250*/  @!P4 NANOSLEEP.SYNCS 0x989680 ;  /* 0x009896800000c95d */ /* 0x004fea0003900000 */
[----:B------:R-:W2:Y:S02]  /*11260*/  @!P4 SYNCS.PHASECHK.TRANS64 P4, [R5+URZ+0x644b0], R8 ;  /* 0x0644b0080500c5a7 */ /* 0x000ea4000808007f */
[----:B--2---:R-:W-:Y:S05]  /*11270*/  @!P4 BRA `(.L_x_114) ;  /* 0xfffffffc00f0c947 */ /* 0x004fea000383ffff */
[----:B------:R-:W-:Y:S05]  /*11280*/  BRA `(.L_x_113) ;  /* 0xffffffec00847947 */ /* 0x000fea000383ffff */
.L_x_117:
[----:B-1----:R1:W2:Y:S02]  /*11290*/  SYNCS.PHASECHK.TRANS64.TRYWAIT P3, [R7+URZ+0x64428], R8 ;  /* 0x06442808070075a7 */ /* 0x0022a4000806017f */
[----:B--2---:R-:W-:Y:S05]  /*112a0*/  @!P3 NANOSLEEP.SYNCS 0x989680 ;  /* 0x009896800000b95d */ /* 0x004fea0003900000 */
[----:B------:R-:W2:Y:S02]  /*112b0*/  @!P3 SYNCS.PHASECHK.TRANS64 P3, [R7+URZ+0x64428], R8 ;  /* 0x064428080700b5a7 */ /* 0x000ea4000806007f */
[----:B--2---:R-:W-:Y:S05]  /*112c0*/  @!P3 BRA `(.L_x_117) ;  /* 0xfffffffc00f0b947 */ /* 0x004fea000383ffff */
[----:B------:R-:W-:Y:S05]  /*112d0*/  BRA `(.L_x_149) ;  /* 0xffffffec009c7947 */ /* 0x000fea000383ffff */
.L_x_123:
[----:B-1----:R1:W2:Y:S02]  /*112e0*/  SYNCS.PHASECHK.TRANS64.TRYWAIT P3, [R6+URZ+0x64428], R9 ;  /* 0x06442809060075a7 */ /* 0x0022a4000806017f */
[----:B--2---:R-:W-:Y:S05]  /*112f0*/  @!P3 NANOSLEEP.SYNCS 0x989680 ;  /* 0x009896800000b95d */ /* 0x004fea0003900000 */
[----:B------:R-:W2:Y:S02]  /*11300*/  @!P3 SYNCS.PHASECHK.TRANS64 P3, [R6+URZ+0x64428], R9 ;  /* 0x064428090600b5a7 */ /* 0x000ea4000806007f */
[----:B--2---:R-:W-:Y:S05]  /*11310*/  @!P3 BRA `(.L_x_123) ;  /* 0xfffffffc00f0b947 */ /* 0x004fea000383ffff */
[----:B------:R-:W-:Y:S05]  /*11320*/  BRA `(.L_x_150) ;  /* 0xfffffff000847947 */ /* 0x000fea000383ffff */
.L_x_128:
[----:B-1----:R1:W2:Y:S02]  /*11330*/  SYNCS.PHASECHK.TRANS64.TRYWAIT P3, [R6+URZ+0x64428], R9 ;  /* 0x06442809060075a7 */ /* 0x0022a4000806017f */
[----:B--2---:R-:W-:Y:S05]  /*11340*/  @!P3 NANOSLEEP.SYNCS 0x989680 ;  /* 0x009896800000b95d */ /* 0x004fea0003900000 */
[----:B------:R-:W2:Y:S02]  /*11350*/  @!P3 SYNCS.PHASECHK.TRANS64 P3, [R6+URZ+0x64428], R9 ;  /* 0x064428090600b5a7 */ /* 0x000ea4000806007f */
[----:B--2---:R-:W-:Y:S05]  /*11360*/  @!P3 BRA `(.L_x_128) ;  /* 0xfffffffc00f0b947 */ /* 0x004fea000383ffff */
[----:B------:R-:W-:Y:S05]  /*11370*/  BRA `(.L_x_151) ;  /* 0xfffffff400507947 */ /* 0x000fea000383ffff */
        .weak           $__internal_0_$__cuda_sm20_rcp_rn_f32_slowpath
        .type           $__internal_0_$__cuda_sm20_rcp_rn_f32_slowpath,@function
        .size           $__internal_0_$__cuda_sm20_rcp_rn_f32_slowpath,(.L_x_157 - $__internal_0_$__cuda_sm20_rcp_rn_f32_slowpath)
$__internal_0_$__cuda_sm20_rcp_rn_f32_slowpath:
[----:B------:R-:W-:Y:S01]  /*11380*/  SHF.L.U32 R2, R0, 0x1, RZ ;  /* 0x0000000100027819 */ /* 0x000fe200000006ff */
[----:B------:R-:W-:Y:S03]  /*11390*/  BSSY B2, `(.L_x_152) ;  /* 0x0000030000027945 */ /* 0x000fe60003800000 */
[----:B------:R-:W-:-:S04]  /*113a0*/  SHF.R.U32.HI R11, RZ, 0x18, R2 ;  /* 0x00000018ff0b7819 */ /* 0x000fc80000011602 */
[----:B------:R-:W-:-:S13]  /*113b0*/  ISETP.NE.U32.AND P0, PT, R11, RZ, PT ;  /* 0x000000ff0b00720c */ /* 0x000fda0003f05070 */
[----:B------:R-:W-:Y:S05]  /*113c0*/  @P0 BRA `(.L_x_153) ;  /* 0x0000000000280947 */ /* 0x000fea0003800000 */
[----:B------:R-:W-:-:S04]  /*113d0*/  SHF.L.U32 R2, R0, 0x1, RZ ;  /* 0x0000000100027819 */ /* 0x000fc800000006ff */
[----:B------:R-:W-:-:S13]  /*113e0*/  ISETP.NE.AND P0, PT, R2, RZ, PT ;  /* 0x000000ff0200720c */ /* 0x000fda0003f05270 */
[----:B------:R-:W-:Y:S01]  /*113f0*/  @P0 FFMA R9, R0, 1.84467440737095516160e+19, RZ ;  /* 0x5f80000000090823 */ /* 0x000fe200000000ff */
[----:B------:R-:W-:Y:S08]  /*11400*/  @!P0 MUFU.RCP R3, R0 ;  /* 0x0000000000038308 */ /* 0x000ff00000001000 */
[----:B------:R-:W1:Y:S02]  /*11410*/  @P0 MUFU.RCP R2, R9 ;  /* 0x0000000900020308 */ /* 0x000e640000001000 */
[----:B-1----:R-:W-:-:S04]  /*11420*/  @P0 FFMA R10, R9, R2, -1 ;  /* 0xbf800000090a0423 */ /* 0x002fc80000000002 */
[----:B------:R-:W-:-:S04]  /*11430*/  @P0 FADD.FTZ R11, -R10, -RZ ;  /* 0x800000ff0a0b0221 */ /* 0x000fc80000010100 */
[----:B------:R-:W-:-:S04]  /*11440*/  @P0 FFMA R2, R2, R11, R2 ;  /* 0x0000000b02020223 */ /* 0x000fc80000000002 */
[----:B------:R-:W-:Y:S01]  /*11450*/  @P0 FFMA R3, R2, 1.84467440737095516160e+19, RZ ;  /* 0x5f80000002030823 */ /* 0x000fe200000000ff */
[----:B------:R-:W-:Y:S06]  /*11460*/  BRA `(.L_x_154) ;  /* 0x0000000000887947 */ /* 0x000fec0003800000 */
.L_x_153:
[----:B------:R-:W-:-:S04]  /*11470*/  IADD3 R15, R11, -0xfd, RZ ;  /* 0xffffff030b0f7810 */ /* 0x000fc80007ffe0ff */
[----:B------:R-:W-:-:S13]  /*11480*/  ISETP.GT.U32.AND P0, PT, R15, 0x1, PT ;  /* 0x000000010f00780c */ /* 0x000fda0003f04070 */
[----:B------:R-:W-:Y:S05]  /*11490*/  @P0 BRA `(.L_x_155) ;  /* 0x0000000000780947 */ /* 0x000fea0003800000 */
[----:B------:R-:W-:Y:S02]  /*114a0*/  LOP3.LUT R2, R0, 0x7fffff, RZ, 0xc0, !PT ;  /* 0x007fffff00027812 */ /* 0x000fe400078ec0ff */
[----:B------:R-:W-:Y:S02]  /*114b0*/  MOV R12, 0x3 ;  /* 0x00000003000c7802 */ /* 0x000fe40000000f00 */
[----:B------:R-:W-:Y:S02]  /*114c0*/  LOP3.LUT R2, R2, 0x3f800000, RZ, 0xfc, !PT ;  /* 0x3f80000002027812 */ /* 0x000fe400078efcff */
[----:B------:R-:W-:Y:S02]  /*114d0*/  SHF.L.U32 R12, R12, R15, RZ ;  /* 0x0000000f0c0c7219 */ /* 0x000fe400000006ff */
[----:B------:R-:W1:Y:S02]  /*114e0*/  MUFU.RCP R3, R2 ;  /* 0x0000000200037308 */ /* 0x000e640000001000 */
[----:B-1----:R-:W-:-:S04]  /*114f0*/  FFMA R9, R2, R3, -1 ;  /* 0xbf80000002097423 */ /* 0x002fc80000000003 */
[----:B------:R-:W-:-:S04]  /*11500*/  FADD.FTZ R10, -R9, -RZ ;  /* 0x800000ff090a7221 */ /* 0x000fc80000010100 */
[CCC-:B------:R-:W-:Y:S01]  /*11510*/  FFMA.RM R9, R3.reuse, R10.reuse, R3.reuse ;  /* 0x0000000a03097223 */ /* 0x1c0fe20000004003 */
[----:B------:R-:W-:-:S04]  /*11520*/  FFMA.RP R10, R3, R10, R3 ;  /* 0x0000000a030a7223 */ /* 0x000fc80000008003 */
[C---:B------:R-:W-:Y:S02]  /*11530*/  LOP3.LUT R3, R9.reuse, 0x7fffff, RZ, 0xc0, !PT ;  /* 0x007fffff09037812 */ /* 0x040fe400078ec0ff */
[----:B------:R-:W-:Y:S02]  /*11540*/  FSETP.NEU.FTZ.AND P0, PT, R9, R10, PT ;  /* 0x0000000a0900720b */ /* 0x000fe40003f1d000 */
[----:B------:R-:W-:Y:S02]  /*11550*/  LOP3.LUT R3, R3, 0x800000, RZ, 0xfc, !PT ;  /* 0x0080000003037812 */ /* 0x000fe400078efcff */
[----:B------:R-:W-:Y:S02]  /*11560*/  SEL R9, RZ, 0xffffffff, !P0 ;  /* 0xffffffffff097807 */ /* 0x000fe40004000000 */
[----:B------:R-:W-:Y:S02]  /*11570*/  LOP3.LUT R12, R12, R3, RZ, 0xc0, !PT ;  /* 0x000000030c0c7212 */ /* 0x000fe400078ec0ff */
[----:B------:R-:W-:-:S02]  /*11580*/  IADD3 R2, -R9, RZ, RZ ;  /* 0x000000ff09027210 */ /* 0x000fc40007ffe1ff */
[-C--:B------:R-:W-:Y:S02]  /*11590*/  SHF.R.U32.HI R12, RZ, R15.reuse, R12 ;  /* 0x0000000fff0c7219 */ /* 0x080fe4000001160c */
[----:B------:R-:W-:Y:S02]  /*115a0*/  LOP3.LUT P1, RZ, R2, R15, R3, 0xf8, !PT ;  /* 0x0000000f02ff7212 */ /* 0x000fe4000782f803 */
[C---:B------:R-:W-:Y:S02]  /*115b0*/  LOP3.LUT P0, RZ, R12.reuse, 0x1, RZ, 0xc0, !PT ;  /* 0x000000010cff7812 */ /* 0x040fe4000780c0ff */
[----:B------:R-:W-:-:S04]  /*115c0*/  LOP3.LUT P2, RZ, R12, 0x2, RZ, 0xc0, !PT ;  /* 0x000000020cff7812 */ /* 0x000fc8000784c0ff */
[----:B------:R-:W-:Y:S02]  /*115d0*/  PLOP3.LUT P0, PT, P0, P1, P2, 0xe0, 0x0 ;  /* 0x000000000000781c */ /* 0x000fe40000703c20 */
[----:B------:R-:W-:Y:S02]  /*115e0*/  LOP3.LUT P1, RZ, R0, 0x7fffff, RZ, 0xc0, !PT ;  /* 0x007fffff00ff7812 */ /* 0x000fe4000782c0ff */
[----:B------:R-:W-:-:S04]  /*115f0*/  SEL R2, RZ, 0x1, !P0 ;  /* 0x00000001ff027807 */ /* 0x000fc80004000000 */
[----:B------:R-:W-:-:S04]  /*11600*/  IADD3 R2, -R2, RZ, RZ ;  /* 0x000000ff02027210 */ /* 0x000fc80007ffe1ff */
[----:B------:R-:W-:Y:S02]  /*11610*/  ISETP.GE.AND P0, PT, R2, RZ, PT ;  /* 0x000000ff0200720c */ /* 0x000fe40003f06270 */
[----:B------:R-:W-:-:S04]  /*11620*/  IADD3 R2, R11, -0xfc, RZ ;  /* 0xffffff040b027810 */ /* 0x000fc80007ffe0ff */
[----:B------:R-:W-:-:S07]  /*11630*/  SHF.R.U32.HI R3, RZ, R2, R3 ;  /* 0x00000002ff037219 */ /* 0x000fce0000011603 */
[----:B------:R-:W-:-:S04]  /*11640*/  @!P0 IADD3 R3, R3, 0x1, RZ ;  /* 0x0000000103038810 */ /* 0x000fc80007ffe0ff */
[----:B------:R-:W-:-:S04]  /*11650*/  @!P1 SHF.L.U32 R3, R3, 0x1, RZ ;  /* 0x0000000103039819 */ /* 0x000fc800000006ff */
[----:B------:R-:W-:Y:S01]  /*11660*/  LOP3.LUT R3, R3, 0x80000000, R0, 0xf8, !PT ;  /* 0x8000000003037812 */ /* 0x000fe200078ef800 */
[----:B------:R-:W-:Y:S06]  /*11670*/  BRA `(.L_x_154) ;  /* 0x0000000000047947 */ /* 0x000fec0003800000 */
.L_x_155:
[----:B------:R1:W2:Y:S02]  /*11680*/  MUFU.RCP R3, R0 ;  /* 0x0000000000037308 */ /* 0x0002a40000001000 */
.L_x_154:
[----:B------:R-:W-:Y:S05]  /*11690*/  BSYNC B2 ;  /* 0x0000000000027941 */ /* 0x000fea0003800000 */
.L_x_152:
[----:B--2---:R-:W-:Y:S02]  /*116a0*/  MOV R9, R3 ;  /* 0x0000000300097202 */ /* 0x004fe40000000f00 */
[----:B------:R-:W-:Y:S02]  /*116b0*/  MOV R2, R8 ;  /* 0x0000000800027202 */ /* 0x000fe40000000f00 */
[----:B------:R-:W-:-:S04]  /*116c0*/  MOV R3, 0x0 ;  /* 0x0000000000037802 */ /* 0x000fc80000000f00 */
[----:B-1----:R-:W-:Y:S05]  /*116d0*/  RET.REL.NODEC R2 `(_ZN7cutlass13device_kernelINS_4fmha6kernel28FmhaKernelTmaWarpSpecializedINS1_10collective30FmhaMainloopTmaWarpSpecializedINS_10bfloat16_tEffN4cute5tupleIJNS7_1CILi128EEESA_NS9_ILi256EEEEEENS8_IJiNS9_ILi1EEENS8_IJiiEEEEEESF_SF_NS4_14ResidualFusionEJNS2_6OptionILNS2_3TagE0ENS9_ILb1EEEEENSH_ILSI_2ESJ_EEEEENS4_15FmhaFwdEpilogueIS6_fNS8_IJNS9_ILi64EEESB_SA_EEEEENS2_23PersistentTileSchedulerEJSK_SL_EEEEEvNT_6ParamsE) ;  /* 0xfffffee802487950 */ /* 0x002fea0003c3ffff */
.L_x_156:
[----:B------:R-:W-:-:S00]  /*116e0*/  BRA `(.L_x_156) ;  /* 0xfffffffc00fc7947 */ /* 0x000fc0000383ffff */
[----:B------:R-:W-:-:S00]  /*116f0*/  NOP ;  /* 0x0000000000007918 */ /* 0x000fc00000000000 */
        /* <DEDUP_REMOVED lines=8> */
.L_x_157:


//--------------------- .nv.global.init           --------------------------
	.section	.nv.global.init,"aw",@progbits
.nv.global.init:
	.type		$str$24,@object
	.size		$str$24,($str$25 - $str$24)
$str$24:
        /*0000*/ 	.byte	0x28, 0x61, 0x64, 0x64, 0x72, 0x65, 0x73, 0x73, 0x20, 0x26, 0x20, 0x6d, 0x61, 0x73, 0x6b, 0x29
        /*0010*/ 	.byte	0x20, 0x3d, 0x3d, 0x20, 0x30, 0x00
	.type		$str$25,@object
	.size		$str$25,(__unnamed_1 - $str$25)
$str$25:
        /*0016*/ 	.byte	0x2f, 0x74, 0x6d, 0x70, 0x2f, 0x63, 0x75, 0x74, 0x6c, 0x61, 0x73, 0x73, 0x5f, 0x73, 0x77, 0x65
        /*0026*/ 	.byte	0x65, 0x70, 0x5f, 0x73, 0x72, 0x63, 0x2f, 0x69, 0x6e, 0x63, 0x6c, 0x75, 0x64, 0x65, 0x2f, 0x63
        /*0036*/ 	.byte	0x75, 0x74, 0x65, 0x2f, 0x70, 0x6f, 0x69, 0x6e, 0x74, 0x65, 0x72, 0x5f, 0x66, 0x6c, 0x61, 0x67
        /*0046*/ 	.byte	0x67, 0x65, 0x64, 0x2e, 0x68, 0x70, 0x70, 0x00
	.type		__unnamed_1,@object
	.size		__unnamed_1,(__unnamed_2 - __unnamed_1)
__unnamed_1:
        /* <DEDUP_REMOVED lines=28> */
        /*020e*/ 	.byte	0x32, 0x30, 0x34, 0x38, 0x3e, 0x3e, 0x3e, 0x3e, 0x3e, 0x5d, 0x00
	.type		__unnamed_2,@object
	.size		__unnamed_2,(.L_1 - __unnamed_2)
__unnamed_2:
        /* <DEDUP_REMOVED lines=29> */
.L_1:


//--------------------- .nv.shared._ZN7cutlass13device_kernelINS_4fmha6kernel28FmhaKernelTmaWarpSpecializedINS1_10collective30FmhaMainloopTmaWarpSpecializedINS_10bfloat16_tEffN4cute5tupleIJNS7_1CILi128EEESA_NS9_ILi256EEEEEENS8_IJiNS9_ILi1EEENS8_IJiiEEEEEESF_SF_NS4_14ResidualFusionEJNS2_6OptionILNS2_3TagE0ENS9_ILb1EEEEENSH_ILSI_2ESJ_EEEEENS4_15FmhaFwdEpilogueIS6_fNS8_IJNS9_ILi64EEESB_SA_EEEEENS2_23PersistentTileSchedulerEJSK_SL_EEEEEvNT_6ParamsE --------------------------
	.section	.nv.shared._ZN7cutlass13device_kernelINS_4fmha6kernel28FmhaKernelTmaWarpSpecializedINS1_10collective30FmhaMainloopTmaWarpSpecializedINS_10bfloat16_tEffN4cute5tupleIJNS7_1CILi128EEESA_NS9_ILi256EEEEEENS8_IJiNS9_ILi1EEENS8_IJiiEEEEEESF_SF_NS4_14ResidualFusionEJNS2_6OptionILNS2_3TagE0ENS9_ILb1EEEEENSH_ILSI_2ESJ_EEEEENS4_15FmhaFwdEpilogueIS6_fNS8_IJNS9_ILi64EEESB_SA_EEEEENS2_23PersistentTileSchedulerEJSK_SL_EEEEEvNT_6ParamsE,"aw",@nobits
	.sectionflags	@""
	.align	16
	.zero		1024


//--------------------- .nv.shared.reserved.0     --------------------------
	.section	.nv.shared.reserved.0,"aw",@nobits
	.weak		__nv_reservedSMEM_offset_0_alias
	.size		__nv_reservedSMEM_offset_0_alias, 0, 0
	.other		__nv_reservedSMEM_offset_0_alias,@"STO_CUDA_RESERVED_SHARED STV_DEFAULT"
__nv_reservedSMEM_offset_0_alias:
	.zero		0


//--------------------- .nv.global                --------------------------
	.section	.nv.global,"aw",@nobits
.nv.global:
	.type		_ZN39_INTERNAL_552e5579_4_k_cu_0c087b78_36924cute1_E,@object
	.size		_ZN39_INTERNAL_552e5579_4_k_cu_0c087b78_36924cute1_E,(_ZN39_INTERNAL_552e5579_4_k_cu_0c087b78_36924cuda3std3__45__cpo6cbeginE - _ZN39_INTERNAL_552e5579_4_k_cu_0c087b78_36924cute1_E)
_ZN39_INTERNAL_552e5579_4_k_cu_0c087b78_36924cute1_E:
	.zero		1
	.type		_ZN39_INTERNAL_552e5579_4_k_cu_0c087b78_36924cuda3std3__45__cpo6cbeginE,@object
	.size		_ZN39_INTERNAL_552e5579_4_k_cu_0c087b78_36924cuda3std3__45__cpo6cbeginE,(_ZN39_INTERNAL_552e5579_4_k_cu_0c087b78_36924cuda3std3__48in_placeE - _ZN39_INTERNAL_552e5579_4_k_cu_0c087b78_36924cuda3std3__45__cpo6cbeginE)
_ZN39_INTERNAL_552e5579_4_k_cu_0c087b78_36924cuda3std3__45__cpo6cbeginE:
	.zero		1
	.type		_ZN39_INTERNAL_552e5579_4_k_cu_0c087b78_36924cuda3std3__48in_placeE,@object
	.size		_ZN39_INTERNAL_552e5579_4_k_cu_0c087b78_36924cuda3std3__48in_placeE,(_ZN39_INTERNAL_552e5579_4_k_cu_0c087b78_36924cuda3std6ranges3__45__cpo9iter_moveE - _ZN39_INTERNAL_552e5579_4_k_cu_0c087b78_36924cuda3std3__48in_placeE)
_ZN39_INTERNAL_552e5579_4_k_cu_0c087b78_36924cuda3std3__48in_placeE:
	.zero		1
	.type		_ZN39_INTERNAL_552e5579_4_k_cu_0c087b78_36924cuda3std6ranges3__45__cpo9iter_moveE,@object
	.size		_ZN39_INTERNAL_552e5579_4_k_cu_0c087b78_36924cuda3std6ranges3__45__cpo9iter_moveE,(_ZN39_INTERNAL_552e5579_4_k_cu_0c087b78_36924cuda3std3__45__cpo5beginE - _ZN39_INTERNAL_552e5579_4_k_cu_0c087b78_36924cuda3std6ranges3__45__cpo9iter_moveE)
_ZN39_INTERNAL_552e5579_4_k_cu_0c087b78_36924cuda3std6ranges3__45__cpo9iter_moveE:
	.zero		1
	.type		_ZN39_INTERNAL_552e5579_4_k_cu_0c087b78_36924cuda3std3__45__cpo5beginE,@object
	.size		_ZN39_INTERNAL_552e5579_4_k_cu_0c087b78_36924cuda3std3__45__cpo5beginE,(_ZN39_INTERNAL_552e5579_4_k_cu_0c087b78_36924cuda3std3__441_GLOBAL__N__552e5579_4_k_cu_0c087b78_36926ignoreE - _ZN39_INTERNAL_552e5579_4_k_cu_0c087b78_36924cuda3std3__45__cpo5beginE)
_ZN39_INTERNAL_552e5579_4_k_cu_0c087b78_36924cuda3std3__45__cpo5beginE:
	.zero		1
	.type		_ZN39_INTERNAL_552e5579_4_k_cu_0c087b78_36924cuda3std3__441_GLOBAL__N__552e5579_4_k_cu_0c087b78_36926ignoreE,@object
	.size		_ZN39_INTERNAL_552e5579_4_k_cu_0c087b78_36924cuda3std3__441_GLOBAL__N__552e5579_4_k_cu_0c087b78_36926ignoreE,(_ZN39_INTERNAL_552e5579_4_k_cu_0c087b78_36924cute7productE - _ZN39_INTERNAL_552e5579_4_k_cu_0c087b78_36924cuda3std3__441_GLOBAL__N__552e5579_4_k_cu_0c087b78_36926ignoreE)
_ZN39_INTERNAL_552e5579_4_k_cu_0c087b78_36924cuda3std3__441_GLOBAL__N__552e5579_4_k_cu_0c087b78_36926ignoreE:
	.zero		1
	.type		_ZN39_INTERNAL_552e5579_4_k_cu_0c087b78_36924cute7productE,@object
	.size		_ZN39_INTERNAL_552e5579_4_k_cu_0c087b78_36924cute7productE,(_ZN39_INTERNAL_552e5579_4_k_cu_0c087b78_36924cuda3std3__45__cpo3endE - _ZN39_INTERNAL_552e5579_4_k_cu_0c087b78_36924cute7productE)
_ZN39_INTERNAL_552e5579_4_k_cu_0c087b78_36924cute7productE:
	.zero		1
	.type		_ZN39_INTERNAL_552e5579_4_k_cu_0c087b78_36924cuda3std3__45__cpo3endE,@object
	.size		_ZN39_INTERNAL_552e5579_4_k_cu_0c087b78_36924cuda3std3__45__cpo3endE,(_ZN39_INTERNAL_552e5579_4_k_cu_0c087b78_36924cuda3std3__419piecewise_constructE - _ZN39_INTERNAL_552e5579_4_k_cu_0c087b78_36924cuda3std3__45__cpo3endE)
_ZN39_INTERNAL_552e5579_4_k_cu_0c087b78_36924cuda3std3__45__cpo3endE:
	.zero		1
	.type		_ZN39_INTERNAL_552e5579_4_k_cu_0c087b78_36924cuda3std3__419piecewise_constructE,@object
	.size		_ZN39_INTERNAL_552e5579_4_k_cu_0c087b78_36924cuda3std3__419piecewise_constructE,(_ZN39_INTERNAL_552e5579_4_k_cu_0c087b78_36924cuda3std3__45__cpo4cendE - _ZN39_INTERNAL_552e5579_4_k_cu_0c087b78_36924cuda3std3__419piecewise_constructE)
_ZN39_INTERNAL_552e5579_4_k_cu_0c087b78_36924cuda3std3__419piecewise_constructE:
	.zero		1
	.type		_ZN39_INTERNAL_552e5579_4_k_cu_0c087b78_36924cuda3std3__45__cpo4cendE,@object
	.size		_ZN39_INTERNAL_552e5579_4_k_cu_0c087b78_36924cuda3std3__45__cpo4cendE,(_ZN39_INTERNAL_552e5579_4_k_cu_0c087b78_36924cuda3std6ranges3__45__cpo4swapE - _ZN39_INTERNAL_552e5579_4_k_cu_0c087b78_36924cuda3std3__45__cpo4cendE)
_ZN39_INTERNAL_552e5579_4_k_cu_0c087b78_36924cuda3std3__45__cpo4cendE:
	.zero		1
	.type		_ZN39_INTERNAL_552e5579_4_k_cu_0c087b78_36924cuda3std6ranges3__45__cpo4swapE,@object
	.size		_ZN39_INTERNAL_552e5579_4_k_cu_0c087b78_36924cuda3std6ranges3__45__cpo4swapE,(.L_9 - _ZN39_INTERNAL_552e5579_4_k_cu_0c087b78_36924cuda3std6ranges3__45__cpo4swapE)
_ZN39_INTERNAL_552e5579_4_k_cu_0c087b78_36924cuda3std6ranges3__45__cpo4swapE:
	.zero		1
.L_9:


//--------------------- .nv.constant0._ZN7cutlass13device_kernelINS_4fmha6kernel28FmhaKernelTmaWarpSpecializedINS1_10collective30FmhaMainloopTmaWarpSpecializedINS_10bfloat16_tEffN4cute5tupleIJNS7_1CILi128EEESA_NS9_ILi256EEEEEENS8_IJiNS9_ILi1EEENS8_IJiiEEEEEESF_SF_NS4_14ResidualFusionEJNS2_6OptionILNS2_3TagE0ENS9_ILb1EEEEENSH_ILSI_2ESJ_EEEEENS4_15FmhaFwdEpilogueIS6_fNS8_IJNS9_ILi64EEESB_SA_EEEEENS2_23PersistentTileSchedulerEJSK_SL_EEEEEvNT_6ParamsE --------------------------
	.section	.nv.constant0._ZN7cutlass13device_kernelINS_4fmha6kernel28FmhaKernelTmaWarpSpecializedINS1_10collective30FmhaMainloopTmaWarpSpecializedINS_10bfloat16_tEffN4cute5tupleIJNS7_1CILi128EEESA_NS9_ILi256EEEEEENS8_IJiNS9_ILi1EEENS8_IJiiEEEEEESF_SF_NS4_14ResidualFusionEJNS2_6OptionILNS2_3TagE0ENS9_ILb1EEEEENSH_ILSI_2ESJ_EEEEENS4_15FmhaFwdEpilogueIS6_fNS8_IJNS9_ILi64EEESB_SA_EEEEENS2_23PersistentTileSchedulerEJSK_SL_EEEEEvNT_6ParamsE,"a",@progbits
	.sectionflags	@""
	.align	4
.nv.constant0._ZN7cutlass13device_kernelINS_4fmha6kernel28FmhaKernelTmaWarpSpecializedINS1_10collective30FmhaMainloopTmaWarpSpecializedINS_10bfloat16_tEffN4cute5tupleIJNS7_1CILi128EEESA_NS9_ILi256EEEEEENS8_IJiNS9_ILi1EEENS8_IJiiEEEEEESF_SF_NS4_14ResidualFusionEJNS2_6OptionILNS2_3TagE0ENS9_ILb1EEEEENSH_ILSI_2ESJ_EEEEENS4_15FmhaFwdEpilogueIS6_fNS8_IJNS9_ILi64EEESB_SA_EEEEENS2_23PersistentTileSchedulerEJSK_SL_EEEEEvNT_6ParamsE:
	.zero		2688


//--------------------- SYMBOLS --------------------------

	.type		.nv.reservedSmem.offset0,@object
	.size		.nv.reservedSmem.offset0,0x4
	.type		__assertfail,@function
